//
// Generated by NVIDIA NVVM Compiler
//
// Compiler Build ID: CL-36424714
// Cuda compilation tools, release 13.0, V13.0.88
// Based on NVVM 20.0.0
//

.version 9.0
.target sm_100
.address_size 64

	// .globl	_Z20sum_p_reduction_tuiiPKN6thrust24THRUST_300001_SM_1000_NS7complexIdEEPKdPS2_iiiii
.const .align 4 .f32 PI = 0f40490FDB;
// _ZZ20sum_p_reduction_tuiiPKN6thrust24THRUST_300001_SM_1000_NS7complexIdEEPKdPS2_iiiiiE10partialSum has been demoted
.global .align 1 .b8 _ZN28_INTERNAL_ed4d5f78_4_k_cu_PI4cuda3std3__45__cpo5beginE[1];
.global .align 1 .b8 _ZN28_INTERNAL_ed4d5f78_4_k_cu_PI4cuda3std3__45__cpo3endE[1];
.global .align 1 .b8 _ZN28_INTERNAL_ed4d5f78_4_k_cu_PI4cuda3std3__45__cpo6cbeginE[1];
.global .align 1 .b8 _ZN28_INTERNAL_ed4d5f78_4_k_cu_PI4cuda3std3__45__cpo4cendE[1];
.global .align 1 .b8 _ZN28_INTERNAL_ed4d5f78_4_k_cu_PI4cuda3std3__45__cpo6rbeginE[1];
.global .align 1 .b8 _ZN28_INTERNAL_ed4d5f78_4_k_cu_PI4cuda3std3__45__cpo4rendE[1];
.global .align 1 .b8 _ZN28_INTERNAL_ed4d5f78_4_k_cu_PI4cuda3std3__45__cpo7crbeginE[1];
.global .align 1 .b8 _ZN28_INTERNAL_ed4d5f78_4_k_cu_PI4cuda3std3__45__cpo5crendE[1];
.global .align 1 .b8 _ZN28_INTERNAL_ed4d5f78_4_k_cu_PI4cuda3std3__430_GLOBAL__N__ed4d5f78_4_k_cu_PI6ignoreE[1];
.global .align 1 .b8 _ZN28_INTERNAL_ed4d5f78_4_k_cu_PI4cuda3std3__419piecewise_constructE[1];
.global .align 1 .b8 _ZN28_INTERNAL_ed4d5f78_4_k_cu_PI4cuda3std3__48in_placeE[1];
.global .align 1 .b8 _ZN28_INTERNAL_ed4d5f78_4_k_cu_PI4cuda3std3__420unreachable_sentinelE[1];
.global .align 1 .b8 _ZN28_INTERNAL_ed4d5f78_4_k_cu_PI4cuda3std3__47nulloptE[1];
.global .align 1 .b8 _ZN28_INTERNAL_ed4d5f78_4_k_cu_PI4cuda3std3__48unexpectE[1];
.global .align 1 .b8 _ZN28_INTERNAL_ed4d5f78_4_k_cu_PI4cuda3std6ranges3__45__cpo4swapE[1];
.global .align 1 .b8 _ZN28_INTERNAL_ed4d5f78_4_k_cu_PI4cuda3std6ranges3__45__cpo9iter_moveE[1];
.global .align 1 .b8 _ZN28_INTERNAL_ed4d5f78_4_k_cu_PI4cuda3std6ranges3__45__cpo5beginE[1];
.global .align 1 .b8 _ZN28_INTERNAL_ed4d5f78_4_k_cu_PI4cuda3std6ranges3__45__cpo3endE[1];
.global .align 1 .b8 _ZN28_INTERNAL_ed4d5f78_4_k_cu_PI4cuda3std6ranges3__45__cpo6cbeginE[1];
.global .align 1 .b8 _ZN28_INTERNAL_ed4d5f78_4_k_cu_PI4cuda3std6ranges3__45__cpo4cendE[1];
.global .align 1 .b8 _ZN28_INTERNAL_ed4d5f78_4_k_cu_PI4cuda3std6ranges3__45__cpo7advanceE[1];
.global .align 1 .b8 _ZN28_INTERNAL_ed4d5f78_4_k_cu_PI4cuda3std6ranges3__45__cpo9iter_swapE[1];
.global .align 1 .b8 _ZN28_INTERNAL_ed4d5f78_4_k_cu_PI4cuda3std6ranges3__45__cpo4nextE[1];
.global .align 1 .b8 _ZN28_INTERNAL_ed4d5f78_4_k_cu_PI4cuda3std6ranges3__45__cpo4prevE[1];
.global .align 1 .b8 _ZN28_INTERNAL_ed4d5f78_4_k_cu_PI4cuda3std6ranges3__45__cpo4dataE[1];
.global .align 1 .b8 _ZN28_INTERNAL_ed4d5f78_4_k_cu_PI4cuda3std6ranges3__45__cpo5cdataE[1];
.global .align 1 .b8 _ZN28_INTERNAL_ed4d5f78_4_k_cu_PI4cuda3std6ranges3__45__cpo4sizeE[1];
.global .align 1 .b8 _ZN28_INTERNAL_ed4d5f78_4_k_cu_PI4cuda3std6ranges3__45__cpo5ssizeE[1];
.global .align 1 .b8 _ZN28_INTERNAL_ed4d5f78_4_k_cu_PI4cuda3std6ranges3__45__cpo8distanceE[1];
.global .align 1 .b8 _ZN28_INTERNAL_ed4d5f78_4_k_cu_PI6thrust24THRUST_300001_SM_1000_NS8cuda_cub3parE[1];
.global .align 1 .b8 _ZN28_INTERNAL_ed4d5f78_4_k_cu_PI6thrust24THRUST_300001_SM_1000_NS8cuda_cub10par_nosyncE[1];
.global .align 1 .b8 _ZN28_INTERNAL_ed4d5f78_4_k_cu_PI6thrust24THRUST_300001_SM_1000_NS6system6detail10sequential3seqE[1];
.global .align 1 .b8 _ZN28_INTERNAL_ed4d5f78_4_k_cu_PI6thrust24THRUST_300001_SM_1000_NS12placeholders2_1E[1];
.global .align 1 .b8 _ZN28_INTERNAL_ed4d5f78_4_k_cu_PI6thrust24THRUST_300001_SM_1000_NS12placeholders2_2E[1];
.global .align 1 .b8 _ZN28_INTERNAL_ed4d5f78_4_k_cu_PI6thrust24THRUST_300001_SM_1000_NS12placeholders2_3E[1];
.global .align 1 .b8 _ZN28_INTERNAL_ed4d5f78_4_k_cu_PI6thrust24THRUST_300001_SM_1000_NS12placeholders2_4E[1];
.global .align 1 .b8 _ZN28_INTERNAL_ed4d5f78_4_k_cu_PI6thrust24THRUST_300001_SM_1000_NS12placeholders2_5E[1];
.global .align 1 .b8 _ZN28_INTERNAL_ed4d5f78_4_k_cu_PI6thrust24THRUST_300001_SM_1000_NS12placeholders2_6E[1];
.global .align 1 .b8 _ZN28_INTERNAL_ed4d5f78_4_k_cu_PI6thrust24THRUST_300001_SM_1000_NS12placeholders2_7E[1];
.global .align 1 .b8 _ZN28_INTERNAL_ed4d5f78_4_k_cu_PI6thrust24THRUST_300001_SM_1000_NS12placeholders2_8E[1];
.global .align 1 .b8 _ZN28_INTERNAL_ed4d5f78_4_k_cu_PI6thrust24THRUST_300001_SM_1000_NS12placeholders2_9E[1];
.global .align 1 .b8 _ZN28_INTERNAL_ed4d5f78_4_k_cu_PI6thrust24THRUST_300001_SM_1000_NS12placeholders3_10E[1];
.global .align 1 .b8 _ZN28_INTERNAL_ed4d5f78_4_k_cu_PI6thrust24THRUST_300001_SM_1000_NS3seqE[1];

.visible .entry _Z20sum_p_reduction_tuiiPKN6thrust24THRUST_300001_SM_1000_NS7complexIdEEPKdPS2_iiiii(
	.param .u64 .ptr .align 1 _Z20sum_p_reduction_tuiiPKN6thrust24THRUST_300001_SM_1000_NS7complexIdEEPKdPS2_iiiii_param_0,
	.param .u64 .ptr .align 1 _Z20sum_p_reduction_tuiiPKN6thrust24THRUST_300001_SM_1000_NS7complexIdEEPKdPS2_iiiii_param_1,
	.param .u64 .ptr .align 1 _Z20sum_p_reduction_tuiiPKN6thrust24THRUST_300001_SM_1000_NS7complexIdEEPKdPS2_iiiii_param_2,
	.param .u32 _Z20sum_p_reduction_tuiiPKN6thrust24THRUST_300001_SM_1000_NS7complexIdEEPKdPS2_iiiii_param_3,
	.param .u32 _Z20sum_p_reduction_tuiiPKN6thrust24THRUST_300001_SM_1000_NS7complexIdEEPKdPS2_iiiii_param_4,
	.param .u32 _Z20sum_p_reduction_tuiiPKN6thrust24THRUST_300001_SM_1000_NS7complexIdEEPKdPS2_iiiii_param_5,
	.param .u32 _Z20sum_p_reduction_tuiiPKN6thrust24THRUST_300001_SM_1000_NS7complexIdEEPKdPS2_iiiii_param_6,
	.param .u32 _Z20sum_p_reduction_tuiiPKN6thrust24THRUST_300001_SM_1000_NS7complexIdEEPKdPS2_iiiii_param_7
)
{
	.reg .pred 	%p<27>;
	.reg .b32 	%r<78>;
	.reg .b32 	%f<3>;
	.reg .b64 	%rd<47>;
	.reg .b64 	%fd<173>;
	// demoted variable
	.shared .align 16 .b8 _ZZ20sum_p_reduction_tuiiPKN6thrust24THRUST_300001_SM_1000_NS7complexIdEEPKdPS2_iiiiiE10partialSum[8192];
	ld.param.u64 	%rd11, [_Z20sum_p_reduction_tuiiPKN6thrust24THRUST_300001_SM_1000_NS7complexIdEEPKdPS2_iiiii_param_0];
	ld.param.u64 	%rd12, [_Z20sum_p_reduction_tuiiPKN6thrust24THRUST_300001_SM_1000_NS7complexIdEEPKdPS2_iiiii_param_1];
	ld.param.u32 	%r28, [_Z20sum_p_reduction_tuiiPKN6thrust24THRUST_300001_SM_1000_NS7complexIdEEPKdPS2_iiiii_param_5];
	ld.param.u32 	%r29, [_Z20sum_p_reduction_tuiiPKN6thrust24THRUST_300001_SM_1000_NS7complexIdEEPKdPS2_iiiii_param_6];
	cvta.to.global.u64 	%rd1, %rd11;
	cvta.to.global.u64 	%rd2, %rd12;
	mov.u32 	%r1, %ctaid.x;
	mov.u32 	%r70, %tid.x;
	mul.lo.s32 	%r3, %r28, %r28;
	mul.lo.s32 	%r31, %r3, %r29;
	setp.ge.s32 	%p1, %r1, %r31;
	@%p1 bra 	$L__BB0_32;
	ld.param.u32 	%r61, [_Z20sum_p_reduction_tuiiPKN6thrust24THRUST_300001_SM_1000_NS7complexIdEEPKdPS2_iiiii_param_7];
	div.u32 	%r32, %r1, %r3;
	rem.s32 	%r4, %r32, %r29;
	shl.b32 	%r33, %r70, 4;
	mov.u32 	%r34, _ZZ20sum_p_reduction_tuiiPKN6thrust24THRUST_300001_SM_1000_NS7complexIdEEPKdPS2_iiiiiE10partialSum;
	add.s32 	%r5, %r34, %r33;
	mov.f64 	%fd38, 0d0000000000000000;
	st.shared.v2.f64 	[%r5], {%fd38, %fd38};
	setp.ge.s32 	%p2, %r70, %r61;
	@%p2 bra 	$L__BB0_26;
	ld.param.u32 	%r62, [_Z20sum_p_reduction_tuiiPKN6thrust24THRUST_300001_SM_1000_NS7complexIdEEPKdPS2_iiiii_param_7];
	div.s32 	%r35, %r1, %r28;
	mul.lo.s32 	%r36, %r35, %r28;
	sub.s32 	%r37, %r1, %r36;
	mul.lo.s32 	%r6, %r37, %r62;
	rem.s32 	%r38, %r35, %r28;
	mul.lo.s32 	%r7, %r38, %r62;
	mul.lo.s32 	%r8, %r4, %r62;
	mov.f64 	%fd167, 0d0000000000000000;
	ld.const.f32 	%f1, [PI];
	mul.f32 	%f2, %f1, 0f40800000;
	mul.wide.u32 	%rd23, %r8, 16;
	add.s64 	%rd24, %rd23, %rd1;
	add.s64 	%rd3, %rd24, 16;
	mov.f64 	%fd168, %fd167;
$L__BB0_3:
	mul.lo.s32 	%r40, %r70, 3;
	mul.wide.s32 	%rd13, %r40, 8;
	add.s64 	%rd14, %rd2, %rd13;
	ld.global.f64 	%fd3, [%rd14];
	ld.global.f64 	%fd4, [%rd14+8];
	ld.global.f64 	%fd5, [%rd14+16];
	add.s32 	%r41, %r70, %r6;
	mul.wide.s32 	%rd15, %r41, 16;
	add.s64 	%rd16, %rd1, %rd15;
	ld.global.v2.f64 	{%fd6, %fd7}, [%rd16];
	neg.f64 	%fd8, %fd7;
	mov.b32 	%r71, 0;
$L__BB0_4:
	mul.lo.s32 	%r43, %r71, 3;
	mul.wide.u32 	%rd17, %r43, 8;
	add.s64 	%rd18, %rd2, %rd17;
	ld.global.f64 	%fd11, [%rd18];
	ld.global.f64 	%fd12, [%rd18+8];
	ld.global.f64 	%fd13, [%rd18+16];
	add.s32 	%r44, %r71, %r7;
	mul.wide.s32 	%rd19, %r44, 16;
	add.s64 	%rd20, %rd1, %rd19;
	ld.global.v2.f64 	{%fd40, %fd41}, [%rd20];
	mul.f64 	%fd42, %fd6, %fd40;
	mul.f64 	%fd43, %fd7, %fd41;
	sub.f64 	%fd14, %fd42, %fd43;
	mul.f64 	%fd44, %fd40, %fd8;
	mul.f64 	%fd45, %fd6, %fd41;
	sub.f64 	%fd15, %fd44, %fd45;
	mov.b32 	%r72, 0;
$L__BB0_5:
	ld.param.u32 	%r63, [_Z20sum_p_reduction_tuiiPKN6thrust24THRUST_300001_SM_1000_NS7complexIdEEPKdPS2_iiiii_param_7];
	setp.eq.s32 	%p3, %r63, 1;
	mul.lo.s32 	%r46, %r72, 3;
	mul.wide.u32 	%rd21, %r46, 8;
	add.s64 	%rd22, %rd2, %rd21;
	ld.global.f64 	%fd46, [%rd22];
	ld.global.f64 	%fd47, [%rd22+8];
	ld.global.f64 	%fd48, [%rd22+16];
	sub.f64 	%fd49, %fd3, %fd46;
	sub.f64 	%fd50, %fd4, %fd47;
	mul.f64 	%fd51, %fd50, %fd50;
	fma.rn.f64 	%fd52, %fd49, %fd49, %fd51;
	sub.f64 	%fd53, %fd5, %fd48;
	fma.rn.f64 	%fd54, %fd53, %fd53, %fd52;
	cvt.f64.f32 	%fd55, %f2;
	div.rn.f64 	%fd18, %fd55, %fd54;
	sub.f64 	%fd19, %fd46, %fd11;
	sub.f64 	%fd20, %fd47, %fd12;
	sub.f64 	%fd21, %fd48, %fd13;
	mov.b32 	%r76, 0;
	@%p3 bra 	$L__BB0_18;
	ld.param.u32 	%r64, [_Z20sum_p_reduction_tuiiPKN6thrust24THRUST_300001_SM_1000_NS7complexIdEEPKdPS2_iiiii_param_7];
	and.b32  	%r48, %r64, -2;
	neg.s32 	%r74, %r48;
	mov.b32 	%r75, 0;
	mov.u32 	%r73, %r8;
	mov.u64 	%rd46, %rd3;
$L__BB0_7:
	.pragma "nounroll";
	setp.eq.s32 	%p4, %r70, %r72;
	@%p4 bra 	$L__BB0_12;
	mul.wide.u32 	%rd25, %r75, 8;
	add.s64 	%rd5, %rd2, %rd25;
	ld.global.f64 	%fd56, [%rd5];
	sub.f64 	%fd57, %fd3, %fd56;
	sub.f64 	%fd58, %fd57, %fd19;
	abs.f64 	%fd59, %fd58;
	setp.gtu.f64 	%p5, %fd59, 0d3F50624DD2F1A9FC;
	@%p5 bra 	$L__BB0_12;
	ld.global.f64 	%fd60, [%rd5+8];
	sub.f64 	%fd61, %fd4, %fd60;
	sub.f64 	%fd62, %fd61, %fd20;
	abs.f64 	%fd63, %fd62;
	setp.gtu.f64 	%p6, %fd63, 0d3F50624DD2F1A9FC;
	@%p6 bra 	$L__BB0_12;
	ld.global.f64 	%fd64, [%rd5+16];
	sub.f64 	%fd65, %fd5, %fd64;
	sub.f64 	%fd66, %fd65, %fd21;
	abs.f64 	%fd67, %fd66;
	setp.gtu.f64 	%p7, %fd67, 0d3F50624DD2F1A9FC;
	@%p7 bra 	$L__BB0_12;
	mul.wide.u32 	%rd28, %r73, 16;
	add.s64 	%rd29, %rd1, %rd28;
	ld.global.v2.f64 	{%fd68, %fd69}, [%rd29];
	mul.f64 	%fd70, %fd14, %fd68;
	mul.f64 	%fd71, %fd15, %fd69;
	sub.f64 	%fd72, %fd70, %fd71;
	mul.f64 	%fd73, %fd15, %fd68;
	fma.rn.f64 	%fd74, %fd14, %fd69, %fd73;
	add.s32 	%r49, %r72, %r8;
	mul.wide.u32 	%rd30, %r49, 16;
	add.s64 	%rd31, %rd1, %rd30;
	ld.global.v2.f64 	{%fd75, %fd76}, [%rd31];
	mul.f64 	%fd77, %fd72, %fd75;
	mul.f64 	%fd78, %fd74, %fd76;
	sub.f64 	%fd79, %fd77, %fd78;
	mul.f64 	%fd80, %fd74, %fd75;
	fma.rn.f64 	%fd81, %fd72, %fd76, %fd80;
	mul.f64 	%fd82, %fd18, %fd79;
	mul.f64 	%fd83, %fd81, 0d0000000000000000;
	sub.f64 	%fd84, %fd82, %fd83;
	mul.f64 	%fd85, %fd18, %fd81;
	fma.rn.f64 	%fd86, %fd79, 0d0000000000000000, %fd85;
	add.f64 	%fd168, %fd168, %fd84;
	add.f64 	%fd167, %fd167, %fd86;
	st.shared.v2.f64 	[%r5], {%fd168, %fd167};
$L__BB0_12:
	@%p4 bra 	$L__BB0_17;
	add.s32 	%r50, %r75, 3;
	mul.wide.u32 	%rd32, %r50, 8;
	add.s64 	%rd6, %rd2, %rd32;
	ld.global.f64 	%fd87, [%rd6];
	sub.f64 	%fd88, %fd3, %fd87;
	sub.f64 	%fd89, %fd88, %fd19;
	abs.f64 	%fd90, %fd89;
	setp.gtu.f64 	%p9, %fd90, 0d3F50624DD2F1A9FC;
	@%p9 bra 	$L__BB0_17;
	ld.global.f64 	%fd91, [%rd6+8];
	sub.f64 	%fd92, %fd4, %fd91;
	sub.f64 	%fd93, %fd92, %fd20;
	abs.f64 	%fd94, %fd93;
	setp.gtu.f64 	%p10, %fd94, 0d3F50624DD2F1A9FC;
	@%p10 bra 	$L__BB0_17;
	ld.global.f64 	%fd95, [%rd6+16];
	sub.f64 	%fd96, %fd5, %fd95;
	sub.f64 	%fd97, %fd96, %fd21;
	abs.f64 	%fd98, %fd97;
	setp.gtu.f64 	%p11, %fd98, 0d3F50624DD2F1A9FC;
	@%p11 bra 	$L__BB0_17;
	ld.global.v2.f64 	{%fd99, %fd100}, [%rd46];
	mul.f64 	%fd101, %fd14, %fd99;
	mul.f64 	%fd102, %fd15, %fd100;
	sub.f64 	%fd103, %fd101, %fd102;
	mul.f64 	%fd104, %fd15, %fd99;
	fma.rn.f64 	%fd105, %fd14, %fd100, %fd104;
	add.s32 	%r52, %r72, %r8;
	mul.wide.u32 	%rd35, %r52, 16;
	add.s64 	%rd36, %rd1, %rd35;
	ld.global.v2.f64 	{%fd106, %fd107}, [%rd36];
	mul.f64 	%fd108, %fd103, %fd106;
	mul.f64 	%fd109, %fd105, %fd107;
	sub.f64 	%fd110, %fd108, %fd109;
	mul.f64 	%fd111, %fd105, %fd106;
	fma.rn.f64 	%fd112, %fd103, %fd107, %fd111;
	mul.f64 	%fd113, %fd18, %fd110;
	mul.f64 	%fd114, %fd112, 0d0000000000000000;
	sub.f64 	%fd115, %fd113, %fd114;
	mul.f64 	%fd116, %fd18, %fd112;
	fma.rn.f64 	%fd117, %fd110, 0d0000000000000000, %fd116;
	add.f64 	%fd168, %fd168, %fd115;
	add.f64 	%fd167, %fd167, %fd117;
	st.shared.v2.f64 	[%r5], {%fd168, %fd167};
$L__BB0_17:
	ld.param.u32 	%r65, [_Z20sum_p_reduction_tuiiPKN6thrust24THRUST_300001_SM_1000_NS7complexIdEEPKdPS2_iiiii_param_7];
	and.b32  	%r76, %r65, -2;
	add.s32 	%r75, %r75, 6;
	add.s32 	%r74, %r74, 2;
	add.s64 	%rd46, %rd46, 32;
	add.s32 	%r73, %r73, 2;
	setp.ne.s32 	%p12, %r74, 0;
	@%p12 bra 	$L__BB0_7;
$L__BB0_18:
	ld.param.u32 	%r66, [_Z20sum_p_reduction_tuiiPKN6thrust24THRUST_300001_SM_1000_NS7complexIdEEPKdPS2_iiiii_param_7];
	setp.eq.s32 	%p13, %r70, %r72;
	and.b32  	%r53, %r66, 1;
	setp.eq.b32 	%p14, %r53, 1;
	not.pred 	%p15, %p14;
	or.pred  	%p16, %p15, %p13;
	@%p16 bra 	$L__BB0_23;
	mul.lo.s32 	%r54, %r76, 3;
	mul.wide.u32 	%rd37, %r54, 8;
	add.s64 	%rd8, %rd2, %rd37;
	ld.global.f64 	%fd118, [%rd8];
	sub.f64 	%fd119, %fd3, %fd118;
	sub.f64 	%fd120, %fd119, %fd19;
	abs.f64 	%fd121, %fd120;
	setp.gtu.f64 	%p17, %fd121, 0d3F50624DD2F1A9FC;
	@%p17 bra 	$L__BB0_23;
	add.s64 	%rd9, %rd8, 16;
	ld.global.f64 	%fd122, [%rd8+8];
	sub.f64 	%fd123, %fd4, %fd122;
	sub.f64 	%fd124, %fd123, %fd20;
	abs.f64 	%fd125, %fd124;
	setp.gtu.f64 	%p18, %fd125, 0d3F50624DD2F1A9FC;
	@%p18 bra 	$L__BB0_23;
	ld.global.f64 	%fd126, [%rd9];
	sub.f64 	%fd127, %fd5, %fd126;
	sub.f64 	%fd128, %fd127, %fd21;
	abs.f64 	%fd129, %fd128;
	setp.gtu.f64 	%p19, %fd129, 0d3F50624DD2F1A9FC;
	@%p19 bra 	$L__BB0_23;
	add.s32 	%r55, %r76, %r8;
	mul.wide.u32 	%rd38, %r55, 16;
	add.s64 	%rd39, %rd1, %rd38;
	ld.global.v2.f64 	{%fd130, %fd131}, [%rd39];
	mul.f64 	%fd132, %fd14, %fd130;
	mul.f64 	%fd133, %fd15, %fd131;
	sub.f64 	%fd134, %fd132, %fd133;
	mul.f64 	%fd135, %fd15, %fd130;
	fma.rn.f64 	%fd136, %fd14, %fd131, %fd135;
	add.s32 	%r56, %r72, %r8;
	mul.wide.u32 	%rd40, %r56, 16;
	add.s64 	%rd41, %rd1, %rd40;
	ld.global.v2.f64 	{%fd137, %fd138}, [%rd41];
	mul.f64 	%fd139, %fd134, %fd137;
	mul.f64 	%fd140, %fd136, %fd138;
	sub.f64 	%fd141, %fd139, %fd140;
	mul.f64 	%fd142, %fd136, %fd137;
	fma.rn.f64 	%fd143, %fd134, %fd138, %fd142;
	mul.f64 	%fd144, %fd18, %fd141;
	mul.f64 	%fd145, %fd143, 0d0000000000000000;
	sub.f64 	%fd146, %fd144, %fd145;
	mul.f64 	%fd147, %fd18, %fd143;
	fma.rn.f64 	%fd148, %fd141, 0d0000000000000000, %fd147;
	add.f64 	%fd168, %fd168, %fd146;
	add.f64 	%fd167, %fd167, %fd148;
	st.shared.v2.f64 	[%r5], {%fd168, %fd167};
$L__BB0_23:
	ld.param.u32 	%r67, [_Z20sum_p_reduction_tuiiPKN6thrust24THRUST_300001_SM_1000_NS7complexIdEEPKdPS2_iiiii_param_7];
	add.s32 	%r72, %r72, 1;
	setp.ne.s32 	%p20, %r72, %r67;
	@%p20 bra 	$L__BB0_5;
	ld.param.u32 	%r68, [_Z20sum_p_reduction_tuiiPKN6thrust24THRUST_300001_SM_1000_NS7complexIdEEPKdPS2_iiiii_param_7];
	add.s32 	%r71, %r71, 1;
	setp.ne.s32 	%p21, %r71, %r68;
	@%p21 bra 	$L__BB0_4;
	ld.param.u32 	%r69, [_Z20sum_p_reduction_tuiiPKN6thrust24THRUST_300001_SM_1000_NS7complexIdEEPKdPS2_iiiii_param_7];
	mov.u32 	%r57, %ntid.x;
	add.s32 	%r70, %r70, %r57;
	setp.lt.s32 	%p22, %r70, %r69;
	@%p22 bra 	$L__BB0_3;
$L__BB0_26:
	mov.u32 	%r24, %tid.x;
	bar.sync 	0;
	mov.u32 	%r77, %ntid.x;
	setp.lt.u32 	%p23, %r77, 2;
	@%p23 bra 	$L__BB0_30;
$L__BB0_27:
	shr.u32 	%r27, %r77, 1;
	setp.ge.u32 	%p24, %r24, %r27;
	@%p24 bra 	$L__BB0_29;
	shl.b32 	%r58, %r27, 4;
	add.s32 	%r59, %r5, %r58;
	ld.shared.v2.f64 	{%fd149, %fd150}, [%r5];
	ld.shared.v2.f64 	{%fd151, %fd152}, [%r59];
	add.f64 	%fd153, %fd149, %fd151;
	add.f64 	%fd154, %fd150, %fd152;
	st.shared.v2.f64 	[%r5], {%fd153, %fd154};
$L__BB0_29:
	bar.sync 	0;
	setp.gt.u32 	%p25, %r77, 3;
	mov.u32 	%r77, %r27;
	@%p25 bra 	$L__BB0_27;
$L__BB0_30:
	setp.ne.s32 	%p26, %r24, 0;
	@%p26 bra 	$L__BB0_32;
	ld.param.u64 	%rd45, [_Z20sum_p_reduction_tuiiPKN6thrust24THRUST_300001_SM_1000_NS7complexIdEEPKdPS2_iiiii_param_2];
	mov.u32 	%r60, %ctaid.x;
	cvta.to.global.u64 	%rd42, %rd45;
	mul.wide.u32 	%rd43, %r60, 16;
	add.s64 	%rd44, %rd42, %rd43;
	ld.shared.v2.f64 	{%fd155, %fd156}, [_ZZ20sum_p_reduction_tuiiPKN6thrust24THRUST_300001_SM_1000_NS7complexIdEEPKdPS2_iiiiiE10partialSum];
	st.global.v2.f64 	[%rd44], {%fd155, %fd156};
$L__BB0_32:
	ret;

}
	// .globl	_ZN3cub18CUB_300001_SM_10006detail11EmptyKernelIvEEvv
.visible .entry _ZN3cub18CUB_300001_SM_10006detail11EmptyKernelIvEEvv()
{


	ret;

}
	// .globl	_ZN3cub18CUB_300001_SM_10006detail8for_each13static_kernelINS2_12policy_hub_t12policy_500_tEmN6thrust24THRUST_300001_SM_1000_NS8cuda_cub20__uninitialized_fill7functorINS7_10device_ptrINS7_7complexIdEEEESD_EEEEvT0_T1_
.visible .entry _ZN3cub18CUB_300001_SM_10006detail8for_each13static_kernelINS2_12policy_hub_t12policy_500_tEmN6thrust24THRUST_300001_SM_1000_NS8cuda_cub20__uninitialized_fill7functorINS7_10device_ptrINS7_7complexIdEEEESD_EEEEvT0_T1_(
	.param .u64 _ZN3cub18CUB_300001_SM_10006detail8for_each13static_kernelINS2_12policy_hub_t12policy_500_tEmN6thrust24THRUST_300001_SM_1000_NS8cuda_cub20__uninitialized_fill7functorINS7_10device_ptrINS7_7complexIdEEEESD_EEEEvT0_T1__param_0,
	.param .align 16 .b8 _ZN3cub18CUB_300001_SM_10006detail8for_each13static_kernelINS2_12policy_hub_t12policy_500_tEmN6thrust24THRUST_300001_SM_1000_NS8cuda_cub20__uninitialized_fill7functorINS7_10device_ptrINS7_7complexIdEEEESD_EEEEvT0_T1__param_1[32]
)
.maxntid 256
{
	.reg .pred 	%p<4>;
	.reg .b16 	%rs<9>;
	.reg .b32 	%r<15>;
	.reg .b64 	%rd<16>;
	.reg .b64 	%fd<5>;

	ld.param.u64 	%rd4, [_ZN3cub18CUB_300001_SM_10006detail8for_each13static_kernelINS2_12policy_hub_t12policy_500_tEmN6thrust24THRUST_300001_SM_1000_NS8cuda_cub20__uninitialized_fill7functorINS7_10device_ptrINS7_7complexIdEEEESD_EEEEvT0_T1__param_1];
	ld.param.u64 	%rd5, [_ZN3cub18CUB_300001_SM_10006detail8for_each13static_kernelINS2_12policy_hub_t12policy_500_tEmN6thrust24THRUST_300001_SM_1000_NS8cuda_cub20__uninitialized_fill7functorINS7_10device_ptrINS7_7complexIdEEEESD_EEEEvT0_T1__param_0];
	ld.param.v2.f64 	{%fd3, %fd4}, [_ZN3cub18CUB_300001_SM_10006detail8for_each13static_kernelINS2_12policy_hub_t12policy_500_tEmN6thrust24THRUST_300001_SM_1000_NS8cuda_cub20__uninitialized_fill7functorINS7_10device_ptrINS7_7complexIdEEEESD_EEEEvT0_T1__param_1+16];
	mov.u32 	%r12, %ctaid.x;
	mul.wide.u32 	%rd1, %r12, 512;
	sub.s64 	%rd2, %rd5, %rd1;
	setp.lt.u64 	%p1, %rd2, 512;
	@%p1 bra 	$L__BB2_2;
	mov.u32 	%r14, %tid.x;
	cvta.to.global.u64 	%rd11, %rd4;
	cvt.u64.u32 	%rd12, %r14;
	add.s64 	%rd13, %rd1, %rd12;
	shl.b64 	%rd14, %rd13, 4;
	add.s64 	%rd15, %rd11, %rd14;
	st.global.v2.f64 	[%rd15], {%fd3, %fd4};
	st.global.v2.f64 	[%rd15+4096], {%fd3, %fd4};
	bra.uni 	$L__BB2_6;
$L__BB2_2:
	cvta.to.global.u64 	%rd6, %rd4;
	mov.u32 	%r1, %tid.x;
	cvt.u64.u32 	%rd7, %r1;
	setp.le.u64 	%p2, %rd2, %rd7;
	add.s64 	%rd8, %rd1, %rd7;
	shl.b64 	%rd9, %rd8, 4;
	add.s64 	%rd3, %rd6, %rd9;
	@%p2 bra 	$L__BB2_4;
	st.global.v2.f64 	[%rd3], {%fd3, %fd4};
$L__BB2_4:
	add.s32 	%r13, %r1, 256;
	cvt.u64.u32 	%rd10, %r13;
	setp.le.u64 	%p3, %rd2, %rd10;
	@%p3 bra 	$L__BB2_6;
	st.global.v2.f64 	[%rd3+4096], {%fd3, %fd4};
$L__BB2_6:
	ret;

}
	// .globl	_ZN3cub18CUB_300001_SM_10006detail9transform16transform_kernelINS2_10policy_hubILb1EN4cuda3std3__45tupleIJN6thrust24THRUST_300001_SM_1000_NS7pointerISt7complexIdENSA_8cuda_cub3tagENSA_11use_defaultESG_EEEEEE10policy1000EiNS7_10__identityENSA_10device_ptrINSA_7complexIdEEEEJPSD_EEEvT0_iT1_T2_DpNS2_10kernel_argIT3_EE
.visible .entry _ZN3cub18CUB_300001_SM_10006detail9transform16transform_kernelINS2_10policy_hubILb1EN4cuda3std3__45tupleIJN6thrust24THRUST_300001_SM_1000_NS7pointerISt7complexIdENSA_8cuda_cub3tagENSA_11use_defaultESG_EEEEEE10policy1000EiNS7_10__identityENSA_10device_ptrINSA_7complexIdEEEEJPSD_EEEvT0_iT1_T2_DpNS2_10kernel_argIT3_EE(
	.param .u32 _ZN3cub18CUB_300001_SM_10006detail9transform16transform_kernelINS2_10policy_hubILb1EN4cuda3std3__45tupleIJN6thrust24THRUST_300001_SM_1000_NS7pointerISt7complexIdENSA_8cuda_cub3tagENSA_11use_defaultESG_EEEEEE10policy1000EiNS7_10__identityENSA_10device_ptrINSA_7complexIdEEEEJPSD_EEEvT0_iT1_T2_DpNS2_10kernel_argIT3_EE_param_0,
	.param .u32 _ZN3cub18CUB_300001_SM_10006detail9transform16transform_kernelINS2_10policy_hubILb1EN4cuda3std3__45tupleIJN6thrust24THRUST_300001_SM_1000_NS7pointerISt7complexIdENSA_8cuda_cub3tagENSA_11use_defaultESG_EEEEEE10policy1000EiNS7_10__identityENSA_10device_ptrINSA_7complexIdEEEEJPSD_EEEvT0_iT1_T2_DpNS2_10kernel_argIT3_EE_param_1,
	.param .align 1 .b8 _ZN3cub18CUB_300001_SM_10006detail9transform16transform_kernelINS2_10policy_hubILb1EN4cuda3std3__45tupleIJN6thrust24THRUST_300001_SM_1000_NS7pointerISt7complexIdENSA_8cuda_cub3tagENSA_11use_defaultESG_EEEEEE10policy1000EiNS7_10__identityENSA_10device_ptrINSA_7complexIdEEEEJPSD_EEEvT0_iT1_T2_DpNS2_10kernel_argIT3_EE_param_2[1],
	.param .align 8 .b8 _ZN3cub18CUB_300001_SM_10006detail9transform16transform_kernelINS2_10policy_hubILb1EN4cuda3std3__45tupleIJN6thrust24THRUST_300001_SM_1000_NS7pointerISt7complexIdENSA_8cuda_cub3tagENSA_11use_defaultESG_EEEEEE10policy1000EiNS7_10__identityENSA_10device_ptrINSA_7complexIdEEEEJPSD_EEEvT0_iT1_T2_DpNS2_10kernel_argIT3_EE_param_3[8],
	.param .align 8 .b8 _ZN3cub18CUB_300001_SM_10006detail9transform16transform_kernelINS2_10policy_hubILb1EN4cuda3std3__45tupleIJN6thrust24THRUST_300001_SM_1000_NS7pointerISt7complexIdENSA_8cuda_cub3tagENSA_11use_defaultESG_EEEEEE10policy1000EiNS7_10__identityENSA_10device_ptrINSA_7complexIdEEEEJPSD_EEEvT0_iT1_T2_DpNS2_10kernel_argIT3_EE_param_4[16]
)
.maxntid 128
{
	.reg .pred 	%p<37>;
	.reg .b32 	%r<84>;
	.reg .b64 	%rd<68>;
	.reg .b64 	%fd<89>;

	ld.param.u32 	%r50, [_ZN3cub18CUB_300001_SM_10006detail9transform16transform_kernelINS2_10policy_hubILb1EN4cuda3std3__45tupleIJN6thrust24THRUST_300001_SM_1000_NS7pointerISt7complexIdENSA_8cuda_cub3tagENSA_11use_defaultESG_EEEEEE10policy1000EiNS7_10__identityENSA_10device_ptrINSA_7complexIdEEEEJPSD_EEEvT0_iT1_T2_DpNS2_10kernel_argIT3_EE_param_0];
	ld.param.u64 	%rd16, [_ZN3cub18CUB_300001_SM_10006detail9transform16transform_kernelINS2_10policy_hubILb1EN4cuda3std3__45tupleIJN6thrust24THRUST_300001_SM_1000_NS7pointerISt7complexIdENSA_8cuda_cub3tagENSA_11use_defaultESG_EEEEEE10policy1000EiNS7_10__identityENSA_10device_ptrINSA_7complexIdEEEEJPSD_EEEvT0_iT1_T2_DpNS2_10kernel_argIT3_EE_param_4];
	ld.param.u64 	%rd17, [_ZN3cub18CUB_300001_SM_10006detail9transform16transform_kernelINS2_10policy_hubILb1EN4cuda3std3__45tupleIJN6thrust24THRUST_300001_SM_1000_NS7pointerISt7complexIdENSA_8cuda_cub3tagENSA_11use_defaultESG_EEEEEE10policy1000EiNS7_10__identityENSA_10device_ptrINSA_7complexIdEEEEJPSD_EEEvT0_iT1_T2_DpNS2_10kernel_argIT3_EE_param_3];
	ld.param.u32 	%r49, [_ZN3cub18CUB_300001_SM_10006detail9transform16transform_kernelINS2_10policy_hubILb1EN4cuda3std3__45tupleIJN6thrust24THRUST_300001_SM_1000_NS7pointerISt7complexIdENSA_8cuda_cub3tagENSA_11use_defaultESG_EEEEEE10policy1000EiNS7_10__identityENSA_10device_ptrINSA_7complexIdEEEEJPSD_EEEvT0_iT1_T2_DpNS2_10kernel_argIT3_EE_param_1];
	cvta.to.global.u64 	%rd1, %rd17;
	cvta.to.global.u64 	%rd2, %rd16;
	shl.b32 	%r1, %r49, 7;
	mov.u32 	%r51, %ctaid.x;
	mul.lo.s32 	%r2, %r1, %r51;
	sub.s32 	%r3, %r50, %r2;
	min.s32 	%r4, %r1, %r3;
	shl.b32 	%r5, %r4, 4;
	mov.u32 	%r6, %tid.x;
	shl.b32 	%r72, %r6, 7;
	setp.ge.s32 	%p1, %r72, %r5;
	@%p1 bra 	$L__BB3_3;
	mul.wide.u32 	%rd18, %r6, 128;
	add.s64 	%rd19, %rd2, %rd18;
	mul.wide.s32 	%rd20, %r2, 16;
	add.s64 	%rd66, %rd19, %rd20;
$L__BB3_2:
	.pragma "nounroll";
	// begin inline asm
	prefetch.global.L2 [%rd66];
	// end inline asm
	add.s32 	%r72, %r72, 16384;
	add.s64 	%rd66, %rd66, 16384;
	setp.lt.s32 	%p2, %r72, %r5;
	@%p2 bra 	$L__BB3_2;
$L__BB3_3:
	mul.wide.s32 	%rd22, %r2, 16;
	add.s64 	%rd6, %rd2, %rd22;
	add.s64 	%rd7, %rd1, %rd22;
	setp.gt.s32 	%p3, %r1, %r3;
	@%p3 bra 	$L__BB3_17;
	setp.lt.s32 	%p4, %r49, 1;
	@%p4 bra 	$L__BB3_58;
	and.b32  	%r10, %r49, 15;
	setp.lt.u32 	%p5, %r49, 16;
	mov.b32 	%r79, 0;
	@%p5 bra 	$L__BB3_8;
	and.b32  	%r79, %r49, 2147483632;
	neg.s32 	%r74, %r79;
	add.s32 	%r73, %r6, 1152;
	mul.wide.u32 	%rd23, %r6, 16;
	add.s64 	%rd67, %rd22, %rd23;
$L__BB3_7:
	.pragma "nounroll";
	mul.wide.s32 	%rd24, %r73, 16;
	add.s64 	%rd25, %rd22, %rd24;
	add.s64 	%rd26, %rd2, %rd67;
	ld.global.f64 	%fd1, [%rd26];
	ld.global.f64 	%fd2, [%rd26+8];
	add.s64 	%rd27, %rd1, %rd67;
	st.global.v2.f64 	[%rd27], {%fd1, %fd2};
	ld.global.f64 	%fd3, [%rd26+2048];
	ld.global.f64 	%fd4, [%rd26+2056];
	st.global.v2.f64 	[%rd27+2048], {%fd3, %fd4};
	ld.global.f64 	%fd5, [%rd26+4096];
	ld.global.f64 	%fd6, [%rd26+4104];
	st.global.v2.f64 	[%rd27+4096], {%fd5, %fd6};
	ld.global.f64 	%fd7, [%rd26+6144];
	ld.global.f64 	%fd8, [%rd26+6152];
	st.global.v2.f64 	[%rd27+6144], {%fd7, %fd8};
	ld.global.f64 	%fd9, [%rd26+8192];
	ld.global.f64 	%fd10, [%rd26+8200];
	st.global.v2.f64 	[%rd27+8192], {%fd9, %fd10};
	ld.global.f64 	%fd11, [%rd26+10240];
	ld.global.f64 	%fd12, [%rd26+10248];
	st.global.v2.f64 	[%rd27+10240], {%fd11, %fd12};
	ld.global.f64 	%fd13, [%rd26+12288];
	ld.global.f64 	%fd14, [%rd26+12296];
	st.global.v2.f64 	[%rd27+12288], {%fd13, %fd14};
	ld.global.f64 	%fd15, [%rd26+14336];
	ld.global.f64 	%fd16, [%rd26+14344];
	st.global.v2.f64 	[%rd27+14336], {%fd15, %fd16};
	ld.global.f64 	%fd17, [%rd26+16384];
	ld.global.f64 	%fd18, [%rd26+16392];
	st.global.v2.f64 	[%rd27+16384], {%fd17, %fd18};
	add.s64 	%rd28, %rd2, %rd25;
	ld.global.f64 	%fd19, [%rd28];
	ld.global.f64 	%fd20, [%rd28+8];
	add.s64 	%rd29, %rd1, %rd25;
	st.global.v2.f64 	[%rd29], {%fd19, %fd20};
	ld.global.f64 	%fd21, [%rd28+2048];
	ld.global.f64 	%fd22, [%rd28+2056];
	st.global.v2.f64 	[%rd29+2048], {%fd21, %fd22};
	ld.global.f64 	%fd23, [%rd28+4096];
	ld.global.f64 	%fd24, [%rd28+4104];
	st.global.v2.f64 	[%rd29+4096], {%fd23, %fd24};
	ld.global.f64 	%fd25, [%rd28+6144];
	ld.global.f64 	%fd26, [%rd28+6152];
	st.global.v2.f64 	[%rd29+6144], {%fd25, %fd26};
	ld.global.f64 	%fd27, [%rd28+8192];
	ld.global.f64 	%fd28, [%rd28+8200];
	st.global.v2.f64 	[%rd29+8192], {%fd27, %fd28};
	ld.global.f64 	%fd29, [%rd28+10240];
	ld.global.f64 	%fd30, [%rd28+10248];
	st.global.v2.f64 	[%rd29+10240], {%fd29, %fd30};
	ld.global.f64 	%fd31, [%rd28+12288];
	ld.global.f64 	%fd32, [%rd28+12296];
	st.global.v2.f64 	[%rd29+12288], {%fd31, %fd32};
	add.s32 	%r74, %r74, 16;
	add.s32 	%r73, %r73, 2048;
	add.s64 	%rd67, %rd67, 32768;
	setp.eq.s32 	%p6, %r74, 0;
	@%p6 bra 	$L__BB3_8;
	bra.uni 	$L__BB3_7;
$L__BB3_8:
	setp.eq.s32 	%p7, %r10, 0;
	@%p7 bra 	$L__BB3_58;
	and.b32  	%r37, %r49, 7;
	setp.lt.u32 	%p8, %r10, 8;
	@%p8 bra 	$L__BB3_11;
	shl.b32 	%r53, %r79, 7;
	add.s32 	%r54, %r53, %r6;
	mul.wide.s32 	%rd30, %r54, 16;
	add.s64 	%rd31, %rd6, %rd30;
	ld.global.f64 	%fd33, [%rd31];
	ld.global.f64 	%fd34, [%rd31+8];
	add.s64 	%rd32, %rd7, %rd30;
	st.global.v2.f64 	[%rd32], {%fd33, %fd34};
	ld.global.f64 	%fd35, [%rd31+2048];
	ld.global.f64 	%fd36, [%rd31+2056];
	st.global.v2.f64 	[%rd32+2048], {%fd35, %fd36};
	ld.global.f64 	%fd37, [%rd31+4096];
	ld.global.f64 	%fd38, [%rd31+4104];
	st.global.v2.f64 	[%rd32+4096], {%fd37, %fd38};
	ld.global.f64 	%fd39, [%rd31+6144];
	ld.global.f64 	%fd40, [%rd31+6152];
	st.global.v2.f64 	[%rd32+6144], {%fd39, %fd40};
	ld.global.f64 	%fd41, [%rd31+8192];
	ld.global.f64 	%fd42, [%rd31+8200];
	st.global.v2.f64 	[%rd32+8192], {%fd41, %fd42};
	ld.global.f64 	%fd43, [%rd31+10240];
	ld.global.f64 	%fd44, [%rd31+10248];
	st.global.v2.f64 	[%rd32+10240], {%fd43, %fd44};
	ld.global.f64 	%fd45, [%rd31+12288];
	ld.global.f64 	%fd46, [%rd31+12296];
	st.global.v2.f64 	[%rd32+12288], {%fd45, %fd46};
	ld.global.f64 	%fd47, [%rd31+14336];
	ld.global.f64 	%fd48, [%rd31+14344];
	st.global.v2.f64 	[%rd32+14336], {%fd47, %fd48};
	add.s32 	%r79, %r79, 8;
$L__BB3_11:
	setp.eq.s32 	%p9, %r37, 0;
	@%p9 bra 	$L__BB3_58;
	and.b32  	%r40, %r49, 3;
	setp.lt.u32 	%p10, %r37, 4;
	@%p10 bra 	$L__BB3_14;
	shl.b32 	%r55, %r79, 7;
	add.s32 	%r56, %r55, %r6;
	mul.wide.s32 	%rd33, %r56, 16;
	add.s64 	%rd34, %rd6, %rd33;
	ld.global.f64 	%fd49, [%rd34];
	ld.global.f64 	%fd50, [%rd34+8];
	add.s64 	%rd35, %rd7, %rd33;
	st.global.v2.f64 	[%rd35], {%fd49, %fd50};
	ld.global.f64 	%fd51, [%rd34+2048];
	ld.global.f64 	%fd52, [%rd34+2056];
	st.global.v2.f64 	[%rd35+2048], {%fd51, %fd52};
	ld.global.f64 	%fd53, [%rd34+4096];
	ld.global.f64 	%fd54, [%rd34+4104];
	st.global.v2.f64 	[%rd35+4096], {%fd53, %fd54};
	ld.global.f64 	%fd55, [%rd34+6144];
	ld.global.f64 	%fd56, [%rd34+6152];
	st.global.v2.f64 	[%rd35+6144], {%fd55, %fd56};
	add.s32 	%r79, %r79, 4;
$L__BB3_14:
	setp.eq.s32 	%p11, %r40, 0;
	@%p11 bra 	$L__BB3_58;
	shl.b32 	%r57, %r79, 7;
	add.s32 	%r83, %r6, %r57;
	add.s64 	%rd37, %rd22, %rd2;
	add.s64 	%rd15, %rd37, 8;
	neg.s32 	%r82, %r40;
$L__BB3_16:
	.pragma "nounroll";
	mul.wide.s32 	%rd38, %r83, 16;
	add.s64 	%rd39, %rd7, %rd38;
	add.s64 	%rd40, %rd15, %rd38;
	ld.global.f64 	%fd57, [%rd40+-8];
	ld.global.f64 	%fd58, [%rd40];
	st.global.v2.f64 	[%rd39], {%fd57, %fd58};
	add.s32 	%r83, %r83, 128;
	add.s32 	%r82, %r82, 1;
	setp.ne.s32 	%p12, %r82, 0;
	@%p12 bra 	$L__BB3_16;
	bra.uni 	$L__BB3_58;
$L__BB3_17:
	setp.lt.s32 	%p13, %r49, 1;
	@%p13 bra 	$L__BB3_58;
	and.b32  	%r14, %r49, 7;
	setp.lt.u32 	%p14, %r49, 8;
	mov.b32 	%r76, 0;
	@%p14 bra 	$L__BB3_37;
	and.b32  	%r76, %r49, 2147483640;
	mov.b32 	%r75, 0;
$L__BB3_20:
	.pragma "nounroll";
	shl.b32 	%r60, %r75, 7;
	add.s32 	%r21, %r60, %r6;
	setp.ge.s32 	%p15, %r21, %r4;
	@%p15 bra 	$L__BB3_22;
	mul.wide.u32 	%rd41, %r21, 16;
	add.s64 	%rd42, %rd6, %rd41;
	ld.global.f64 	%fd59, [%rd42];
	ld.global.f64 	%fd60, [%rd42+8];
	add.s64 	%rd43, %rd7, %rd41;
	st.global.v2.f64 	[%rd43], {%fd59, %fd60};
$L__BB3_22:
	add.s32 	%r61, %r21, 128;
	setp.ge.s32 	%p16, %r61, %r4;
	mul.wide.s32 	%rd44, %r61, 16;
	add.s64 	%rd12, %rd6, %rd44;
	add.s64 	%rd13, %rd7, %rd44;
	@%p16 bra 	$L__BB3_24;
	ld.global.f64 	%fd61, [%rd12];
	ld.global.f64 	%fd62, [%rd12+8];
	st.global.v2.f64 	[%rd13], {%fd61, %fd62};
$L__BB3_24:
	add.s32 	%r62, %r21, 256;
	setp.ge.s32 	%p17, %r62, %r4;
	@%p17 bra 	$L__BB3_26;
	ld.global.f64 	%fd63, [%rd12+2048];
	ld.global.f64 	%fd64, [%rd12+2056];
	st.global.v2.f64 	[%rd13+2048], {%fd63, %fd64};
$L__BB3_26:
	add.s32 	%r63, %r21, 384;
	setp.ge.s32 	%p18, %r63, %r4;
	@%p18 bra 	$L__BB3_28;
	ld.global.f64 	%fd65, [%rd12+4096];
	ld.global.f64 	%fd66, [%rd12+4104];
	st.global.v2.f64 	[%rd13+4096], {%fd65, %fd66};
$L__BB3_28:
	add.s32 	%r64, %r21, 512;
	setp.ge.s32 	%p19, %r64, %r4;
	@%p19 bra 	$L__BB3_30;
	ld.global.f64 	%fd67, [%rd12+6144];
	ld.global.f64 	%fd68, [%rd12+6152];
	st.global.v2.f64 	[%rd13+6144], {%fd67, %fd68};
$L__BB3_30:
	add.s32 	%r65, %r21, 640;
	setp.ge.s32 	%p20, %r65, %r4;
	@%p20 bra 	$L__BB3_32;
	ld.global.f64 	%fd69, [%rd12+8192];
	ld.global.f64 	%fd70, [%rd12+8200];
	st.global.v2.f64 	[%rd13+8192], {%fd69, %fd70};
$L__BB3_32:
	add.s32 	%r66, %r21, 768;
	setp.ge.s32 	%p21, %r66, %r4;
	@%p21 bra 	$L__BB3_34;
	ld.global.f64 	%fd71, [%rd12+10240];
	ld.global.f64 	%fd72, [%rd12+10248];
	st.global.v2.f64 	[%rd13+10240], {%fd71, %fd72};
$L__BB3_34:
	add.s32 	%r67, %r21, 896;
	setp.ge.s32 	%p22, %r67, %r4;
	@%p22 bra 	$L__BB3_36;
	ld.global.f64 	%fd73, [%rd12+12288];
	ld.global.f64 	%fd74, [%rd12+12296];
	st.global.v2.f64 	[%rd13+12288], {%fd73, %fd74};
$L__BB3_36:
	add.s32 	%r75, %r75, 8;
	setp.ne.s32 	%p23, %r75, %r76;
	@%p23 bra 	$L__BB3_20;
$L__BB3_37:
	setp.eq.s32 	%p24, %r14, 0;
	@%p24 bra 	$L__BB3_58;
	and.b32  	%r24, %r49, 3;
	setp.lt.u32 	%p25, %r14, 4;
	@%p25 bra 	$L__BB3_48;
	shl.b32 	%r68, %r76, 7;
	add.s32 	%r25, %r68, %r6;
	setp.ge.s32 	%p26, %r25, %r4;
	@%p26 bra 	$L__BB3_41;
	mul.wide.s32 	%rd45, %r25, 16;
	add.s64 	%rd46, %rd6, %rd45;
	ld.global.f64 	%fd75, [%rd46];
	ld.global.f64 	%fd76, [%rd46+8];
	add.s64 	%rd47, %rd7, %rd45;
	st.global.v2.f64 	[%rd47], {%fd75, %fd76};
$L__BB3_41:
	add.s32 	%r26, %r25, 128;
	setp.ge.s32 	%p27, %r26, %r4;
	@%p27 bra 	$L__BB3_43;
	mul.wide.s32 	%rd48, %r26, 16;
	add.s64 	%rd49, %rd6, %rd48;
	ld.global.f64 	%fd77, [%rd49];
	ld.global.f64 	%fd78, [%rd49+8];
	add.s64 	%rd50, %rd7, %rd48;
	st.global.v2.f64 	[%rd50], {%fd77, %fd78};
$L__BB3_43:
	add.s32 	%r27, %r25, 256;
	setp.ge.s32 	%p28, %r27, %r4;
	@%p28 bra 	$L__BB3_45;
	mul.wide.s32 	%rd51, %r27, 16;
	add.s64 	%rd52, %rd6, %rd51;
	ld.global.f64 	%fd79, [%rd52];
	ld.global.f64 	%fd80, [%rd52+8];
	add.s64 	%rd53, %rd7, %rd51;
	st.global.v2.f64 	[%rd53], {%fd79, %fd80};
$L__BB3_45:
	add.s32 	%r28, %r25, 384;
	setp.ge.s32 	%p29, %r28, %r4;
	@%p29 bra 	$L__BB3_47;
	mul.wide.s32 	%rd54, %r28, 16;
	add.s64 	%rd55, %rd6, %rd54;
	ld.global.f64 	%fd81, [%rd55];
	ld.global.f64 	%fd82, [%rd55+8];
	add.s64 	%rd56, %rd7, %rd54;
	st.global.v2.f64 	[%rd56], {%fd81, %fd82};
$L__BB3_47:
	add.s32 	%r76, %r76, 4;
$L__BB3_48:
	setp.eq.s32 	%p30, %r24, 0;
	@%p30 bra 	$L__BB3_58;
	setp.eq.s32 	%p31, %r24, 1;
	@%p31 bra 	$L__BB3_55;
	shl.b32 	%r69, %r76, 7;
	add.s32 	%r31, %r69, %r6;
	setp.ge.s32 	%p32, %r31, %r4;
	@%p32 bra 	$L__BB3_52;
	mul.wide.s32 	%rd57, %r31, 16;
	add.s64 	%rd58, %rd6, %rd57;
	ld.global.f64 	%fd83, [%rd58];
	ld.global.f64 	%fd84, [%rd58+8];
	add.s64 	%rd59, %rd7, %rd57;
	st.global.v2.f64 	[%rd59], {%fd83, %fd84};
$L__BB3_52:
	add.s32 	%r32, %r31, 128;
	setp.ge.s32 	%p33, %r32, %r4;
	@%p33 bra 	$L__BB3_54;
	mul.wide.s32 	%rd60, %r32, 16;
	add.s64 	%rd61, %rd6, %rd60;
	ld.global.f64 	%fd85, [%rd61];
	ld.global.f64 	%fd86, [%rd61+8];
	add.s64 	%rd62, %rd7, %rd60;
	st.global.v2.f64 	[%rd62], {%fd85, %fd86};
$L__BB3_54:
	add.s32 	%r76, %r76, 2;
$L__BB3_55:
	and.b32  	%r70, %r49, 1;
	setp.eq.b32 	%p34, %r70, 1;
	not.pred 	%p35, %p34;
	@%p35 bra 	$L__BB3_58;
	shl.b32 	%r71, %r76, 7;
	add.s32 	%r35, %r71, %r6;
	setp.ge.s32 	%p36, %r35, %r4;
	@%p36 bra 	$L__BB3_58;
	mul.wide.s32 	%rd63, %r35, 16;
	add.s64 	%rd64, %rd6, %rd63;
	ld.global.f64 	%fd87, [%rd64];
	ld.global.f64 	%fd88, [%rd64+8];
	add.s64 	%rd65, %rd7, %rd63;
	st.global.v2.f64 	[%rd65], {%fd87, %fd88};
$L__BB3_58:
	ret;

}
	// .globl	_ZN3cub18CUB_300001_SM_10006detail9transform16transform_kernelINS2_10policy_hubILb1EN4cuda3std3__45tupleIJN6thrust24THRUST_300001_SM_1000_NS7pointerISt7complexIdENSA_8cuda_cub3tagENSA_11use_defaultESG_EEEEEE10policy1000ElNS7_10__identityENSA_10device_ptrINSA_7complexIdEEEEJPSD_EEEvT0_iT1_T2_DpNS2_10kernel_argIT3_EE
.visible .entry _ZN3cub18CUB_300001_SM_10006detail9transform16transform_kernelINS2_10policy_hubILb1EN4cuda3std3__45tupleIJN6thrust24THRUST_300001_SM_1000_NS7pointerISt7complexIdENSA_8cuda_cub3tagENSA_11use_defaultESG_EEEEEE10policy1000ElNS7_10__identityENSA_10device_ptrINSA_7complexIdEEEEJPSD_EEEvT0_iT1_T2_DpNS2_10kernel_argIT3_EE(
	.param .u64 _ZN3cub18CUB_300001_SM_10006detail9transform16transform_kernelINS2_10policy_hubILb1EN4cuda3std3__45tupleIJN6thrust24THRUST_300001_SM_1000_NS7pointerISt7complexIdENSA_8cuda_cub3tagENSA_11use_defaultESG_EEEEEE10policy1000ElNS7_10__identityENSA_10device_ptrINSA_7complexIdEEEEJPSD_EEEvT0_iT1_T2_DpNS2_10kernel_argIT3_EE_param_0,
	.param .u32 _ZN3cub18CUB_300001_SM_10006detail9transform16transform_kernelINS2_10policy_hubILb1EN4cuda3std3__45tupleIJN6thrust24THRUST_300001_SM_1000_NS7pointerISt7complexIdENSA_8cuda_cub3tagENSA_11use_defaultESG_EEEEEE10policy1000ElNS7_10__identityENSA_10device_ptrINSA_7complexIdEEEEJPSD_EEEvT0_iT1_T2_DpNS2_10kernel_argIT3_EE_param_1,
	.param .align 1 .b8 _ZN3cub18CUB_300001_SM_10006detail9transform16transform_kernelINS2_10policy_hubILb1EN4cuda3std3__45tupleIJN6thrust24THRUST_300001_SM_1000_NS7pointerISt7complexIdENSA_8cuda_cub3tagENSA_11use_defaultESG_EEEEEE10policy1000ElNS7_10__identityENSA_10device_ptrINSA_7complexIdEEEEJPSD_EEEvT0_iT1_T2_DpNS2_10kernel_argIT3_EE_param_2[1],
	.param .align 8 .b8 _ZN3cub18CUB_300001_SM_10006detail9transform16transform_kernelINS2_10policy_hubILb1EN4cuda3std3__45tupleIJN6thrust24THRUST_300001_SM_1000_NS7pointerISt7complexIdENSA_8cuda_cub3tagENSA_11use_defaultESG_EEEEEE10policy1000ElNS7_10__identityENSA_10device_ptrINSA_7complexIdEEEEJPSD_EEEvT0_iT1_T2_DpNS2_10kernel_argIT3_EE_param_3[8],
	.param .align 8 .b8 _ZN3cub18CUB_300001_SM_10006detail9transform16transform_kernelINS2_10policy_hubILb1EN4cuda3std3__45tupleIJN6thrust24THRUST_300001_SM_1000_NS7pointerISt7complexIdENSA_8cuda_cub3tagENSA_11use_defaultESG_EEEEEE10policy1000ElNS7_10__identityENSA_10device_ptrINSA_7complexIdEEEEJPSD_EEEvT0_iT1_T2_DpNS2_10kernel_argIT3_EE_param_4[16]
)
.maxntid 128
{
	.reg .pred 	%p<37>;
	.reg .b32 	%r<81>;
	.reg .b64 	%rd<74>;
	.reg .b64 	%fd<89>;

	ld.param.u64 	%rd17, [_ZN3cub18CUB_300001_SM_10006detail9transform16transform_kernelINS2_10policy_hubILb1EN4cuda3std3__45tupleIJN6thrust24THRUST_300001_SM_1000_NS7pointerISt7complexIdENSA_8cuda_cub3tagENSA_11use_defaultESG_EEEEEE10policy1000ElNS7_10__identityENSA_10device_ptrINSA_7complexIdEEEEJPSD_EEEvT0_iT1_T2_DpNS2_10kernel_argIT3_EE_param_0];
	ld.param.u64 	%rd18, [_ZN3cub18CUB_300001_SM_10006detail9transform16transform_kernelINS2_10policy_hubILb1EN4cuda3std3__45tupleIJN6thrust24THRUST_300001_SM_1000_NS7pointerISt7complexIdENSA_8cuda_cub3tagENSA_11use_defaultESG_EEEEEE10policy1000ElNS7_10__identityENSA_10device_ptrINSA_7complexIdEEEEJPSD_EEEvT0_iT1_T2_DpNS2_10kernel_argIT3_EE_param_4];
	ld.param.u64 	%rd19, [_ZN3cub18CUB_300001_SM_10006detail9transform16transform_kernelINS2_10policy_hubILb1EN4cuda3std3__45tupleIJN6thrust24THRUST_300001_SM_1000_NS7pointerISt7complexIdENSA_8cuda_cub3tagENSA_11use_defaultESG_EEEEEE10policy1000ElNS7_10__identityENSA_10device_ptrINSA_7complexIdEEEEJPSD_EEEvT0_iT1_T2_DpNS2_10kernel_argIT3_EE_param_3];
	ld.param.u32 	%r47, [_ZN3cub18CUB_300001_SM_10006detail9transform16transform_kernelINS2_10policy_hubILb1EN4cuda3std3__45tupleIJN6thrust24THRUST_300001_SM_1000_NS7pointerISt7complexIdENSA_8cuda_cub3tagENSA_11use_defaultESG_EEEEEE10policy1000ElNS7_10__identityENSA_10device_ptrINSA_7complexIdEEEEJPSD_EEEvT0_iT1_T2_DpNS2_10kernel_argIT3_EE_param_1];
	cvta.to.global.u64 	%rd1, %rd19;
	cvta.to.global.u64 	%rd2, %rd18;
	shl.b32 	%r1, %r47, 7;
	mov.u32 	%r48, %ctaid.x;
	cvt.u64.u32 	%rd20, %r48;
	cvt.s64.s32 	%rd21, %r1;
	mul.lo.s64 	%rd3, %rd21, %rd20;
	sub.s64 	%rd22, %rd17, %rd3;
	min.s64 	%rd23, %rd22, %rd21;
	cvt.u32.u64 	%r2, %rd23;
	shl.b32 	%r3, %r2, 4;
	mov.u32 	%r4, %tid.x;
	shl.b32 	%r69, %r4, 7;
	setp.ge.s32 	%p1, %r69, %r3;
	@%p1 bra 	$L__BB4_3;
	shl.b64 	%rd24, %rd3, 4;
	add.s64 	%rd25, %rd2, %rd24;
	mul.wide.u32 	%rd26, %r4, 128;
	add.s64 	%rd72, %rd25, %rd26;
$L__BB4_2:
	.pragma "nounroll";
	// begin inline asm
	prefetch.global.L2 [%rd72];
	// end inline asm
	add.s32 	%r69, %r69, 16384;
	add.s64 	%rd72, %rd72, 16384;
	setp.lt.s32 	%p2, %r69, %r3;
	@%p2 bra 	$L__BB4_2;
$L__BB4_3:
	shl.b64 	%rd28, %rd3, 4;
	add.s64 	%rd7, %rd2, %rd28;
	add.s64 	%rd8, %rd1, %rd28;
	setp.eq.s32 	%p3, %r1, %r2;
	@%p3 bra 	$L__BB4_45;
	setp.lt.s32 	%p4, %r47, 1;
	@%p4 bra 	$L__BB4_58;
	and.b32  	%r8, %r47, 7;
	setp.lt.u32 	%p5, %r47, 8;
	mov.b32 	%r78, 0;
	@%p5 bra 	$L__BB4_24;
	and.b32  	%r78, %r47, 2147483640;
	mov.b32 	%r72, 0;
$L__BB4_7:
	.pragma "nounroll";
	shl.b32 	%r51, %r72, 7;
	add.s32 	%r19, %r51, %r4;
	setp.ge.s32 	%p6, %r19, %r2;
	@%p6 bra 	$L__BB4_9;
	mul.wide.u32 	%rd29, %r19, 16;
	add.s64 	%rd30, %rd7, %rd29;
	ld.global.f64 	%fd1, [%rd30];
	ld.global.f64 	%fd2, [%rd30+8];
	add.s64 	%rd31, %rd8, %rd29;
	st.global.v2.f64 	[%rd31], {%fd1, %fd2};
$L__BB4_9:
	add.s32 	%r52, %r19, 128;
	setp.ge.s32 	%p7, %r52, %r2;
	mul.wide.s32 	%rd32, %r52, 16;
	add.s64 	%rd13, %rd7, %rd32;
	add.s64 	%rd14, %rd8, %rd32;
	@%p7 bra 	$L__BB4_11;
	ld.global.f64 	%fd3, [%rd13];
	ld.global.f64 	%fd4, [%rd13+8];
	st.global.v2.f64 	[%rd14], {%fd3, %fd4};
$L__BB4_11:
	add.s32 	%r53, %r19, 256;
	setp.ge.s32 	%p8, %r53, %r2;
	@%p8 bra 	$L__BB4_13;
	ld.global.f64 	%fd5, [%rd13+2048];
	ld.global.f64 	%fd6, [%rd13+2056];
	st.global.v2.f64 	[%rd14+2048], {%fd5, %fd6};
$L__BB4_13:
	add.s32 	%r54, %r19, 384;
	setp.ge.s32 	%p9, %r54, %r2;
	@%p9 bra 	$L__BB4_15;
	ld.global.f64 	%fd7, [%rd13+4096];
	ld.global.f64 	%fd8, [%rd13+4104];
	st.global.v2.f64 	[%rd14+4096], {%fd7, %fd8};
$L__BB4_15:
	add.s32 	%r55, %r19, 512;
	setp.ge.s32 	%p10, %r55, %r2;
	@%p10 bra 	$L__BB4_17;
	ld.global.f64 	%fd9, [%rd13+6144];
	ld.global.f64 	%fd10, [%rd13+6152];
	st.global.v2.f64 	[%rd14+6144], {%fd9, %fd10};
$L__BB4_17:
	add.s32 	%r56, %r19, 640;
	setp.ge.s32 	%p11, %r56, %r2;
	@%p11 bra 	$L__BB4_19;
	ld.global.f64 	%fd11, [%rd13+8192];
	ld.global.f64 	%fd12, [%rd13+8200];
	st.global.v2.f64 	[%rd14+8192], {%fd11, %fd12};
$L__BB4_19:
	add.s32 	%r57, %r19, 768;
	setp.ge.s32 	%p12, %r57, %r2;
	@%p12 bra 	$L__BB4_21;
	ld.global.f64 	%fd13, [%rd13+10240];
	ld.global.f64 	%fd14, [%rd13+10248];
	st.global.v2.f64 	[%rd14+10240], {%fd13, %fd14};
$L__BB4_21:
	add.s32 	%r58, %r19, 896;
	setp.ge.s32 	%p13, %r58, %r2;
	@%p13 bra 	$L__BB4_23;
	ld.global.f64 	%fd15, [%rd13+12288];
	ld.global.f64 	%fd16, [%rd13+12296];
	st.global.v2.f64 	[%rd14+12288], {%fd15, %fd16};
$L__BB4_23:
	add.s32 	%r72, %r72, 8;
	setp.eq.s32 	%p14, %r72, %r78;
	@%p14 bra 	$L__BB4_24;
	bra.uni 	$L__BB4_7;
$L__BB4_24:
	setp.eq.s32 	%p15, %r8, 0;
	@%p15 bra 	$L__BB4_58;
	and.b32  	%r35, %r47, 3;
	setp.lt.u32 	%p16, %r8, 4;
	@%p16 bra 	$L__BB4_35;
	shl.b32 	%r59, %r78, 7;
	add.s32 	%r36, %r59, %r4;
	setp.ge.s32 	%p17, %r36, %r2;
	@%p17 bra 	$L__BB4_28;
	mul.wide.s32 	%rd33, %r36, 16;
	add.s64 	%rd34, %rd7, %rd33;
	ld.global.f64 	%fd17, [%rd34];
	ld.global.f64 	%fd18, [%rd34+8];
	add.s64 	%rd35, %rd8, %rd33;
	st.global.v2.f64 	[%rd35], {%fd17, %fd18};
$L__BB4_28:
	add.s32 	%r37, %r36, 128;
	setp.ge.s32 	%p18, %r37, %r2;
	@%p18 bra 	$L__BB4_30;
	mul.wide.s32 	%rd36, %r37, 16;
	add.s64 	%rd37, %rd7, %rd36;
	ld.global.f64 	%fd19, [%rd37];
	ld.global.f64 	%fd20, [%rd37+8];
	add.s64 	%rd38, %rd8, %rd36;
	st.global.v2.f64 	[%rd38], {%fd19, %fd20};
$L__BB4_30:
	add.s32 	%r38, %r36, 256;
	setp.ge.s32 	%p19, %r38, %r2;
	@%p19 bra 	$L__BB4_32;
	mul.wide.s32 	%rd39, %r38, 16;
	add.s64 	%rd40, %rd7, %rd39;
	ld.global.f64 	%fd21, [%rd40];
	ld.global.f64 	%fd22, [%rd40+8];
	add.s64 	%rd41, %rd8, %rd39;
	st.global.v2.f64 	[%rd41], {%fd21, %fd22};
$L__BB4_32:
	add.s32 	%r39, %r36, 384;
	setp.ge.s32 	%p20, %r39, %r2;
	@%p20 bra 	$L__BB4_34;
	mul.wide.s32 	%rd42, %r39, 16;
	add.s64 	%rd43, %rd7, %rd42;
	ld.global.f64 	%fd23, [%rd43];
	ld.global.f64 	%fd24, [%rd43+8];
	add.s64 	%rd44, %rd8, %rd42;
	st.global.v2.f64 	[%rd44], {%fd23, %fd24};
$L__BB4_34:
	add.s32 	%r78, %r78, 4;
$L__BB4_35:
	setp.eq.s32 	%p21, %r35, 0;
	@%p21 bra 	$L__BB4_58;
	setp.eq.s32 	%p22, %r35, 1;
	@%p22 bra 	$L__BB4_42;
	shl.b32 	%r60, %r78, 7;
	add.s32 	%r42, %r60, %r4;
	setp.ge.s32 	%p23, %r42, %r2;
	@%p23 bra 	$L__BB4_39;
	mul.wide.s32 	%rd45, %r42, 16;
	add.s64 	%rd46, %rd7, %rd45;
	ld.global.f64 	%fd25, [%rd46];
	ld.global.f64 	%fd26, [%rd46+8];
	add.s64 	%rd47, %rd8, %rd45;
	st.global.v2.f64 	[%rd47], {%fd25, %fd26};
$L__BB4_39:
	add.s32 	%r43, %r42, 128;
	setp.ge.s32 	%p24, %r43, %r2;
	@%p24 bra 	$L__BB4_41;
	mul.wide.s32 	%rd48, %r43, 16;
	add.s64 	%rd49, %rd7, %rd48;
	ld.global.f64 	%fd27, [%rd49];
	ld.global.f64 	%fd28, [%rd49+8];
	add.s64 	%rd50, %rd8, %rd48;
	st.global.v2.f64 	[%rd50], {%fd27, %fd28};
$L__BB4_41:
	add.s32 	%r78, %r78, 2;
$L__BB4_42:
	and.b32  	%r61, %r47, 1;
	setp.eq.b32 	%p25, %r61, 1;
	not.pred 	%p26, %p25;
	@%p26 bra 	$L__BB4_58;
	shl.b32 	%r62, %r78, 7;
	add.s32 	%r46, %r62, %r4;
	setp.ge.s32 	%p27, %r46, %r2;
	@%p27 bra 	$L__BB4_58;
	mul.wide.s32 	%rd51, %r46, 16;
	add.s64 	%rd52, %rd7, %rd51;
	ld.global.f64 	%fd29, [%rd52];
	ld.global.f64 	%fd30, [%rd52+8];
	add.s64 	%rd53, %rd8, %rd51;
	st.global.v2.f64 	[%rd53], {%fd29, %fd30};
	bra.uni 	$L__BB4_58;
$L__BB4_45:
	setp.lt.s32 	%p28, %r47, 1;
	@%p28 bra 	$L__BB4_58;
	and.b32  	%r10, %r47, 15;
	setp.lt.u32 	%p29, %r47, 16;
	mov.b32 	%r74, 0;
	@%p29 bra 	$L__BB4_49;
	and.b32  	%r74, %r47, 2147483632;
	neg.s32 	%r71, %r74;
	add.s32 	%r70, %r4, 1152;
	mul.wide.u32 	%rd54, %r4, 16;
	add.s64 	%rd73, %rd28, %rd54;
$L__BB4_48:
	.pragma "nounroll";
	mul.wide.s32 	%rd55, %r70, 16;
	add.s64 	%rd56, %rd28, %rd55;
	add.s64 	%rd57, %rd2, %rd73;
	ld.global.f64 	%fd31, [%rd57];
	ld.global.f64 	%fd32, [%rd57+8];
	add.s64 	%rd58, %rd1, %rd73;
	st.global.v2.f64 	[%rd58], {%fd31, %fd32};
	ld.global.f64 	%fd33, [%rd57+2048];
	ld.global.f64 	%fd34, [%rd57+2056];
	st.global.v2.f64 	[%rd58+2048], {%fd33, %fd34};
	ld.global.f64 	%fd35, [%rd57+4096];
	ld.global.f64 	%fd36, [%rd57+4104];
	st.global.v2.f64 	[%rd58+4096], {%fd35, %fd36};
	ld.global.f64 	%fd37, [%rd57+6144];
	ld.global.f64 	%fd38, [%rd57+6152];
	st.global.v2.f64 	[%rd58+6144], {%fd37, %fd38};
	ld.global.f64 	%fd39, [%rd57+8192];
	ld.global.f64 	%fd40, [%rd57+8200];
	st.global.v2.f64 	[%rd58+8192], {%fd39, %fd40};
	ld.global.f64 	%fd41, [%rd57+10240];
	ld.global.f64 	%fd42, [%rd57+10248];
	st.global.v2.f64 	[%rd58+10240], {%fd41, %fd42};
	ld.global.f64 	%fd43, [%rd57+12288];
	ld.global.f64 	%fd44, [%rd57+12296];
	st.global.v2.f64 	[%rd58+12288], {%fd43, %fd44};
	ld.global.f64 	%fd45, [%rd57+14336];
	ld.global.f64 	%fd46, [%rd57+14344];
	st.global.v2.f64 	[%rd58+14336], {%fd45, %fd46};
	ld.global.f64 	%fd47, [%rd57+16384];
	ld.global.f64 	%fd48, [%rd57+16392];
	st.global.v2.f64 	[%rd58+16384], {%fd47, %fd48};
	add.s64 	%rd59, %rd2, %rd56;
	ld.global.f64 	%fd49, [%rd59];
	ld.global.f64 	%fd50, [%rd59+8];
	add.s64 	%rd60, %rd1, %rd56;
	st.global.v2.f64 	[%rd60], {%fd49, %fd50};
	ld.global.f64 	%fd51, [%rd59+2048];
	ld.global.f64 	%fd52, [%rd59+2056];
	st.global.v2.f64 	[%rd60+2048], {%fd51, %fd52};
	ld.global.f64 	%fd53, [%rd59+4096];
	ld.global.f64 	%fd54, [%rd59+4104];
	st.global.v2.f64 	[%rd60+4096], {%fd53, %fd54};
	ld.global.f64 	%fd55, [%rd59+6144];
	ld.global.f64 	%fd56, [%rd59+6152];
	st.global.v2.f64 	[%rd60+6144], {%fd55, %fd56};
	ld.global.f64 	%fd57, [%rd59+8192];
	ld.global.f64 	%fd58, [%rd59+8200];
	st.global.v2.f64 	[%rd60+8192], {%fd57, %fd58};
	ld.global.f64 	%fd59, [%rd59+10240];
	ld.global.f64 	%fd60, [%rd59+10248];
	st.global.v2.f64 	[%rd60+10240], {%fd59, %fd60};
	ld.global.f64 	%fd61, [%rd59+12288];
	ld.global.f64 	%fd62, [%rd59+12296];
	st.global.v2.f64 	[%rd60+12288], {%fd61, %fd62};
	add.s32 	%r71, %r71, 16;
	add.s32 	%r70, %r70, 2048;
	add.s64 	%rd73, %rd73, 32768;
	setp.eq.s32 	%p30, %r71, 0;
	@%p30 bra 	$L__BB4_49;
	bra.uni 	$L__BB4_48;
$L__BB4_49:
	setp.eq.s32 	%p31, %r10, 0;
	@%p31 bra 	$L__BB4_58;
	and.b32  	%r22, %r47, 7;
	setp.lt.u32 	%p32, %r10, 8;
	@%p32 bra 	$L__BB4_52;
	shl.b32 	%r64, %r74, 7;
	add.s32 	%r65, %r64, %r4;
	mul.wide.s32 	%rd61, %r65, 16;
	add.s64 	%rd62, %rd7, %rd61;
	ld.global.f64 	%fd63, [%rd62];
	ld.global.f64 	%fd64, [%rd62+8];
	add.s64 	%rd63, %rd8, %rd61;
	st.global.v2.f64 	[%rd63], {%fd63, %fd64};
	ld.global.f64 	%fd65, [%rd62+2048];
	ld.global.f64 	%fd66, [%rd62+2056];
	st.global.v2.f64 	[%rd63+2048], {%fd65, %fd66};
	ld.global.f64 	%fd67, [%rd62+4096];
	ld.global.f64 	%fd68, [%rd62+4104];
	st.global.v2.f64 	[%rd63+4096], {%fd67, %fd68};
	ld.global.f64 	%fd69, [%rd62+6144];
	ld.global.f64 	%fd70, [%rd62+6152];
	st.global.v2.f64 	[%rd63+6144], {%fd69, %fd70};
	ld.global.f64 	%fd71, [%rd62+8192];
	ld.global.f64 	%fd72, [%rd62+8200];
	st.global.v2.f64 	[%rd63+8192], {%fd71, %fd72};
	ld.global.f64 	%fd73, [%rd62+10240];
	ld.global.f64 	%fd74, [%rd62+10248];
	st.global.v2.f64 	[%rd63+10240], {%fd73, %fd74};
	ld.global.f64 	%fd75, [%rd62+12288];
	ld.global.f64 	%fd76, [%rd62+12296];
	st.global.v2.f64 	[%rd63+12288], {%fd75, %fd76};
	ld.global.f64 	%fd77, [%rd62+14336];
	ld.global.f64 	%fd78, [%rd62+14344];
	st.global.v2.f64 	[%rd63+14336], {%fd77, %fd78};
	add.s32 	%r74, %r74, 8;
$L__BB4_52:
	setp.eq.s32 	%p33, %r22, 0;
	@%p33 bra 	$L__BB4_58;
	and.b32  	%r25, %r47, 3;
	setp.lt.u32 	%p34, %r22, 4;
	@%p34 bra 	$L__BB4_55;
	shl.b32 	%r66, %r74, 7;
	add.s32 	%r67, %r66, %r4;
	mul.wide.s32 	%rd64, %r67, 16;
	add.s64 	%rd65, %rd7, %rd64;
	ld.global.f64 	%fd79, [%rd65];
	ld.global.f64 	%fd80, [%rd65+8];
	add.s64 	%rd66, %rd8, %rd64;
	st.global.v2.f64 	[%rd66], {%fd79, %fd80};
	ld.global.f64 	%fd81, [%rd65+2048];
	ld.global.f64 	%fd82, [%rd65+2056];
	st.global.v2.f64 	[%rd66+2048], {%fd81, %fd82};
	ld.global.f64 	%fd83, [%rd65+4096];
	ld.global.f64 	%fd84, [%rd65+4104];
	st.global.v2.f64 	[%rd66+4096], {%fd83, %fd84};
	ld.global.f64 	%fd85, [%rd65+6144];
	ld.global.f64 	%fd86, [%rd65+6152];
	st.global.v2.f64 	[%rd66+6144], {%fd85, %fd86};
	add.s32 	%r74, %r74, 4;
$L__BB4_55:
	setp.eq.s32 	%p35, %r25, 0;
	@%p35 bra 	$L__BB4_58;
	shl.b32 	%r68, %r74, 7;
	add.s32 	%r77, %r4, %r68;
	add.s64 	%rd68, %rd28, %rd2;
	add.s64 	%rd16, %rd68, 8;
	neg.s32 	%r76, %r25;
$L__BB4_57:
	.pragma "nounroll";
	mul.wide.s32 	%rd69, %r77, 16;
	add.s64 	%rd70, %rd8, %rd69;
	add.s64 	%rd71, %rd16, %rd69;
	ld.global.f64 	%fd87, [%rd71+-8];
	ld.global.f64 	%fd88, [%rd71];
	st.global.v2.f64 	[%rd70], {%fd87, %fd88};
	add.s32 	%r77, %r77, 128;
	add.s32 	%r76, %r76, 1;
	setp.eq.s32 	%p36, %r76, 0;
	@%p36 bra 	$L__BB4_58;
	bra.uni 	$L__BB4_57;
$L__BB4_58:
	ret;

}


// ===== COMPILED SASS (sm_100) =====

	.target	sm_100

	.elftype	@"ET_EXEC"


//--------------------- .note.nv.tkinfo           --------------------------
	.section	.note.nv.tkinfo,"",@"SHT_NOTE"
	.sectionflags	@"SHF_NOTE_NV_TKINFO"
	.tkinfo
        /*0018*/ 	.word	0x00000002
        /*0030*/ 	.string	""
        /*0030*/ 	.string	"ptxas"
        /*0030*/ 	.string	"Cuda compilation tools, release 13.0, V13.0.88"
        /*0030*/ 	.string	"Build cuda_13.0.r13.0/compiler.36424714_0"
        /*0030*/ 	.string	"-arch sm_100 -m 64 "



//--------------------- .note.nv.cuinfo           --------------------------
	.section	.note.nv.cuinfo,"",@"SHT_NOTE"
	.sectionflags	@"SHF_NOTE_NV_CUINFO"
        /*0018*/ 	.short	0x0002
        /*001a*/ 	.short	0x0064
        /*001c*/ 	.short	0x0082
	.zero		2


//--------------------- .nv.info                  --------------------------
	.section	.nv.info,"",@"SHT_CUDA_INFO"
	.align	4


	//----- nvinfo : EIATTR_REGCOUNT
	.align		4
        /*0000*/ 	.byte	0x04, 0x2f
        /*0002*/ 	.short	(.L_45 - .L_44)
	.align		4
.L_44:
        /*0004*/ 	.word	index@(_Z20sum_p_reduction_tuiiPKN6thrust24THRUST_300001_SM_1000_NS7complexIdEEPKdPS2_iiiii)
        /*0008*/ 	.word	0x0000003c


	//----- nvinfo : EIATTR_FRAME_SIZE
	.align		4
.L_45:
        /*000c*/ 	.byte	0x04, 0x11
        /*000e*/ 	.short	(.L_47 - .L_46)
	.align		4
.L_46:
        /*0010*/ 	.word	index@($__internal_0_$__cuda_sm20_div_rn_f64_full)
        /*0014*/ 	.word	0x00000000


	//----- nvinfo : EIATTR_FRAME_SIZE
	.align		4
.L_47:
        /*0018*/ 	.byte	0x04, 0x11
        /*001a*/ 	.short	(.L_49 - .L_48)
	.align		4
.L_48:
        /*001c*/ 	.word	index@(_Z20sum_p_reduction_tuiiPKN6thrust24THRUST_300001_SM_1000_NS7complexIdEEPKdPS2_iiiii)
        /*0020*/ 	.word	0x00000000


	//----- nvinfo : EIATTR_REGCOUNT
	.align		4
.L_49:
        /*0024*/ 	.byte	0x04, 0x2f
        /*0026*/ 	.short	(.L_51 - .L_50)
	.align		4
.L_50:
        /*0028*/ 	.word	index@(_ZN3cub18CUB_300001_SM_10006detail11EmptyKernelIvEEvv)
        /*002c*/ 	.word	0x00000004


	//----- nvinfo : EIATTR_FRAME_SIZE
	.align		4
.L_51:
        /*0030*/ 	.byte	0x04, 0x11
        /*0032*/ 	.short	(.L_53 - .L_52)
	.align		4
.L_52:
        /*0034*/ 	.word	index@(_ZN3cub18CUB_300001_SM_10006detail11EmptyKernelIvEEvv)
        /*0038*/ 	.word	0x00000000


	//----- nvinfo : EIATTR_REGCOUNT
	.align		4
.L_53:
        /*003c*/ 	.byte	0x04, 0x2f
        /*003e*/ 	.short	(.L_55 - .L_54)
	.align		4
.L_54:
        /*0040*/ 	.word	index@(_ZN3cub18CUB_300001_SM_10006detail8for_each13static_kernelINS2_12policy_hub_t12policy_500_tEmN6thrust24THRUST_300001_SM_1000_NS8cuda_cub20__uninitialized_fill7functorINS7_10device_ptrINS7_7complexIdEEEESD_EEEEvT0_T1_)
        /*0044*/ 	.word	0x0000000b


	//----- nvinfo : EIATTR_FRAME_SIZE
	.align		4
.L_55:
        /*0048*/ 	.byte	0x04, 0x11
        /*004a*/ 	.short	(.L_57 - .L_56)
	.align		4
.L_56:
        /*004c*/ 	.word	index@(_ZN3cub18CUB_300001_SM_10006detail8for_each13static_kernelINS2_12policy_hub_t12policy_500_tEmN6thrust24THRUST_300001_SM_1000_NS8cuda_cub20__uninitialized_fill7functorINS7_10device_ptrINS7_7complexIdEEEESD_EEEEvT0_T1_)
        /*0050*/ 	.word	0x00000000


	//----- nvinfo : EIATTR_REGCOUNT
	.align		4
.L_57:
        /*0054*/ 	.byte	0x04, 0x2f
        /*0056*/ 	.short	(.L_59 - .L_58)
	.align		4
.L_58:
        /*0058*/ 	.word	index@(_ZN3cub18CUB_300001_SM_10006detail9transform16transform_kernelINS2_10policy_hubILb1EN4cuda3std3__45tupleIJN6thrust24THRUST_300001_SM_1000_NS7pointerISt7complexIdENSA_8cuda_cub3tagENSA_11use_defaultESG_EEEEEE10policy1000EiNS7_10__identityENSA_10device_ptrINSA_7complexIdEEEEJPSD_EEEvT0_iT1_T2_DpNS2_10kernel_argIT3_EE)
        /*005c*/ 	.word	0x00000028


	//----- nvinfo : EIATTR_FRAME_SIZE
	.align		4
.L_59:
        /*0060*/ 	.byte	0x04, 0x11
        /*0062*/ 	.short	(.L_61 - .L_60)
	.align		4
.L_60:
        /*0064*/ 	.word	index@(_ZN3cub18CUB_300001_SM_10006detail9transform16transform_kernelINS2_10policy_hubILb1EN4cuda3std3__45tupleIJN6thrust24THRUST_300001_SM_1000_NS7pointerISt7complexIdENSA_8cuda_cub3tagENSA_11use_defaultESG_EEEEEE10policy1000EiNS7_10__identityENSA_10device_ptrINSA_7complexIdEEEEJPSD_EEEvT0_iT1_T2_DpNS2_10kernel_argIT3_EE)
        /*0068*/ 	.word	0x00000000


	//----- nvinfo : EIATTR_REGCOUNT
	.align		4
.L_61:
        /*006c*/ 	.byte	0x04, 0x2f
        /*006e*/ 	.short	(.L_63 - .L_62)
	.align		4
.L_62:
        /*0070*/ 	.word	index@(_ZN3cub18CUB_300001_SM_10006detail9transform16transform_kernelINS2_10policy_hubILb1EN4cuda3std3__45tupleIJN6thrust24THRUST_300001_SM_1000_NS7pointerISt7complexIdENSA_8cuda_cub3tagENSA_11use_defaultESG_EEEEEE10policy1000ElNS7_10__identityENSA_10device_ptrINSA_7complexIdEEEEJPSD_EEEvT0_iT1_T2_DpNS2_10kernel_argIT3_EE)
        /*0074*/ 	.word	0x00000024


	//----- nvinfo : EIATTR_FRAME_SIZE
	.align		4
.L_63:
        /*0078*/ 	.byte	0x04, 0x11
        /*007a*/ 	.short	(.L_65 - .L_64)
	.align		4
.L_64:
        /*007c*/ 	.word	index@(_ZN3cub18CUB_300001_SM_10006detail9transform16transform_kernelINS2_10policy_hubILb1EN4cuda3std3__45tupleIJN6thrust24THRUST_300001_SM_1000_NS7pointerISt7complexIdENSA_8cuda_cub3tagENSA_11use_defaultESG_EEEEEE10policy1000ElNS7_10__identityENSA_10device_ptrINSA_7complexIdEEEEJPSD_EEEvT0_iT1_T2_DpNS2_10kernel_argIT3_EE)
        /*0080*/ 	.word	0x00000000


	//----- nvinfo : EIATTR_MIN_STACK_SIZE
	.align		4
.L_65:
        /*0084*/ 	.byte	0x04, 0x12
        /*0086*/ 	.short	(.L_67 - .L_66)
	.align		4
.L_66:
        /*0088*/ 	.word	index@(_ZN3cub18CUB_300001_SM_10006detail9transform16transform_kernelINS2_10policy_hubILb1EN4cuda3std3__45tupleIJN6thrust24THRUST_300001_SM_1000_NS7pointerISt7complexIdENSA_8cuda_cub3tagENSA_11use_defaultESG_EEEEEE10policy1000ElNS7_10__identityENSA_10device_ptrINSA_7complexIdEEEEJPSD_EEEvT0_iT1_T2_DpNS2_10kernel_argIT3_EE)
        /*008c*/ 	.word	0x00000000


	//----- nvinfo : EIATTR_MIN_STACK_SIZE
	.align		4
.L_67:
        /*0090*/ 	.byte	0x04, 0x12
        /*0092*/ 	.short	(.L_69 - .L_68)
	.align		4
.L_68:
        /*0094*/ 	.word	index@(_ZN3cub18CUB_300001_SM_10006detail9transform16transform_kernelINS2_10policy_hubILb1EN4cuda3std3__45tupleIJN6thrust24THRUST_300001_SM_1000_NS7pointerISt7complexIdENSA_8cuda_cub3tagENSA_11use_defaultESG_EEEEEE10policy1000EiNS7_10__identityENSA_10device_ptrINSA_7complexIdEEEEJPSD_EEEvT0_iT1_T2_DpNS2_10kernel_argIT3_EE)
        /*0098*/ 	.word	0x00000000


	//----- nvinfo : EIATTR_MIN_STACK_SIZE
	.align		4
.L_69:
        /*009c*/ 	.byte	0x04, 0x12
        /*009e*/ 	.short	(.L_71 - .L_70)
	.align		4
.L_70:
        /*00a0*/ 	.word	index@(_ZN3cub18CUB_300001_SM_10006detail8for_each13static_kernelINS2_12policy_hub_t12policy_500_tEmN6thrust24THRUST_300001_SM_1000_NS8cuda_cub20__uninitialized_fill7functorINS7_10device_ptrINS7_7complexIdEEEESD_EEEEvT0_T1_)
        /*00a4*/ 	.word	0x00000000


	//----- nvinfo : EIATTR_MIN_STACK_SIZE
	.align		4
.L_71:
        /*00a8*/ 	.byte	0x04, 0x12
        /*00aa*/ 	.short	(.L_73 - .L_72)
	.align		4
.L_72:
        /*00ac*/ 	.word	index@(_ZN3cub18CUB_300001_SM_10006detail11EmptyKernelIvEEvv)
        /*00b0*/ 	.word	0x00000000


	//----- nvinfo : EIATTR_MIN_STACK_SIZE
	.align		4
.L_73:
        /*00b4*/ 	.byte	0x04, 0x12
        /*00b6*/ 	.short	(.L_75 - .L_74)
	.align		4
.L_74:
        /*00b8*/ 	.word	index@(_Z20sum_p_reduction_tuiiPKN6thrust24THRUST_300001_SM_1000_NS7complexIdEEPKdPS2_iiiii)
        /*00bc*/ 	.word	0x00000000
.L_75:


//--------------------- .nv.compat                --------------------------
	.section	.nv.compat,"",@"SHT_CUDA_COMPAT_INFO"
	.align	4
        /*0000*/ 	.byte	0x02, 0x09, 0x00, 0x00, 0x02, 0x02, 0x01, 0x00, 0x02, 0x05, 0x05, 0x00, 0x03, 0x07, 0x01, 0x01
        /*0010*/ 	.byte	0x02, 0x03, 0x00, 0x00, 0x02, 0x06, 0x01, 0x00, 0x04, 0x0b, 0x08, 0x00, 0x01, 0x00, 0x00, 0x00
        /*0020*/ 	.byte	0x00, 0x00, 0x00, 0x00


//--------------------- .nv.info._ZN3cub18CUB_300001_SM_10006detail9transform16transform_kernelINS2_10policy_hubILb1EN4cuda3std3__45tupleIJN6thrust24THRUST_300001_SM_1000_NS7pointerISt7complexIdENSA_8cuda_cub3tagENSA_11use_defaultESG_EEEEEE10policy1000ElNS7_10__identityENSA_10device_ptrINSA_7complexIdEEEEJPSD_EEEvT0_iT1_T2_DpNS2_10kernel_argIT3_EE --------------------------
	.section	.nv.info._ZN3cub18CUB_300001_SM_10006detail9transform16transform_kernelINS2_10policy_hubILb1EN4cuda3std3__45tupleIJN6thrust24THRUST_300001_SM_1000_NS7pointerISt7complexIdENSA_8cuda_cub3tagENSA_11use_defaultESG_EEEEEE10policy1000ElNS7_10__identityENSA_10device_ptrINSA_7complexIdEEEEJPSD_EEEvT0_iT1_T2_DpNS2_10kernel_argIT3_EE,"",@"SHT_CUDA_INFO"
	.sectionflags	@""
	.align	4


	//----- nvinfo : EIATTR_CUDA_API_VERSION
	.align		4
        /*0000*/ 	.byte	0x04, 0x37
        /*0002*/ 	.short	(.L_77 - .L_76)
.L_76:
        /*0004*/ 	.word	0x00000082


	//----- nvinfo : EIATTR_KPARAM_INFO
	.align		4
.L_77:
        /*0008*/ 	.byte	0x04, 0x17
        /*000a*/ 	.short	(.L_79 - .L_78)
.L_78:
        /*000c*/ 	.word	0x00000000
        /*0010*/ 	.short	0x0004
        /*0012*/ 	.short	0x0018
        /*0014*/ 	.byte	0x00, 0xf0, 0x41, 0x00


	//----- nvinfo : EIATTR_KPARAM_INFO
	.align		4
.L_79:
        /*0018*/ 	.byte	0x04, 0x17
        /*001a*/ 	.short	(.L_81 - .L_80)
.L_80:
        /*001c*/ 	.word	0x00000000
        /*0020*/ 	.short	0x0003
        /*0022*/ 	.short	0x0010
        /*0024*/ 	.byte	0x00, 0xf0, 0x21, 0x00


	//----- nvinfo : EIATTR_KPARAM_INFO
	.align		4
.L_81:
        /*0028*/ 	.byte	0x04, 0x17
        /*002a*/ 	.short	(.L_83 - .L_82)
.L_82:
        /*002c*/ 	.word	0x00000000
        /*0030*/ 	.short	0x0002
        /*0032*/ 	.short	0x000c
        /*0034*/ 	.byte	0x00, 0xf0, 0x05, 0x00


	//----- nvinfo : EIATTR_KPARAM_INFO
	.align		4
.L_83:
        /*0038*/ 	.byte	0x04, 0x17
        /*003a*/ 	.short	(.L_85 - .L_84)
.L_84:
        /*003c*/ 	.word	0x00000000
        /*0040*/ 	.short	0x0001
        /*0042*/ 	.short	0x0008
        /*0044*/ 	.byte	0x00, 0xf0, 0x11, 0x00


	//----- nvinfo : EIATTR_KPARAM_INFO
	.align		4
.L_85:
        /*0048*/ 	.byte	0x04, 0x17
        /*004a*/ 	.short	(.L_87 - .L_86)
.L_86:
        /*004c*/ 	.word	0x00000000
        /*0050*/ 	.short	0x0000
        /*0052*/ 	.short	0x0000
        /*0054*/ 	.byte	0x00, 0xf0, 0x21, 0x00


	//----- nvinfo : EIATTR_SPARSE_MMA_MASK
	.align		4
.L_87:
        /*0058*/ 	.byte	0x03, 0x50
        /*005a*/ 	.short	0x0000


	//----- nvinfo : EIATTR_MAXREG_COUNT
	.align		4
        /*005c*/ 	.byte	0x03, 0x1b
        /*005e*/ 	.short	0x00ff


	//----- nvinfo : EIATTR_MERCURY_ISA_VERSION
	.align		4
        /*0060*/ 	.byte	0x03, 0x5f
        /*0062*/ 	.short	0x0101


	//----- nvinfo : EIATTR_VRC_CTA_INIT_COUNT
	.align		4
        /*0064*/ 	.byte	0x02, 0x4a
	.zero		1
	.zero		1


	//----- nvinfo : EIATTR_EXIT_INSTR_OFFSETS
	.align		4
        /*0068*/ 	.byte	0x04, 0x1c
        /*006a*/ 	.short	(.L_89 - .L_88)


	//   ....[0]....
.L_88:
        /*006c*/ 	.word	0x000002a0


	//   ....[1]....
        /*0070*/ 	.word	0x00000a30


	//   ....[2]....
        /*0074*/ 	.word	0x00000c60


	//   ....[3]....
        /*0078*/ 	.word	0x00000da0


	//   ....[4]....
        /*007c*/ 	.word	0x00000dd0


	//   ....[5]....
        /*0080*/ 	.word	0x00000e30


	//   ....[6]....
        /*0084*/ 	.word	0x00000e50


	//   ....[7]....
        /*0088*/ 	.word	0x000012e0


	//   ....[8]....
        /*008c*/ 	.word	0x000014f0


	//   ....[9]....
        /*0090*/ 	.word	0x00001640


	//   ....[10]....
        /*0094*/ 	.word	0x00001700


	//----- nvinfo : EIATTR_MAX_THREADS
	.align		4
.L_89:
        /*0098*/ 	.byte	0x04, 0x05
        /*009a*/ 	.short	(.L_91 - .L_90)
.L_90:
        /*009c*/ 	.word	0x00000080
        /*00a0*/ 	.word	0x00000001
        /*00a4*/ 	.word	0x00000001


	//----- nvinfo : EIATTR_CRS_STACK_SIZE
	.align		4
.L_91:
        /*00a8*/ 	.byte	0x04, 0x1e
        /*00aa*/ 	.short	(.L_93 - .L_92)
.L_92:
        /*00ac*/ 	.word	0x00000000


	//----- nvinfo : EIATTR_CBANK_PARAM_SIZE
	.align		4
.L_93:
        /*00b0*/ 	.byte	0x03, 0x19
        /*00b2*/ 	.short	0x0028


	//----- nvinfo : EIATTR_PARAM_CBANK
	.align		4
        /*00b4*/ 	.byte	0x04, 0x0a
        /*00b6*/ 	.short	(.L_95 - .L_94)
	.align		4
.L_94:
        /*00b8*/ 	.word	index@(.nv.constant0._ZN3cub18CUB_300001_SM_10006detail9transform16transform_kernelINS2_10policy_hubILb1EN4cuda3std3__45tupleIJN6thrust24THRUST_300001_SM_1000_NS7pointerISt7complexIdENSA_8cuda_cub3tagENSA_11use_defaultESG_EEEEEE10policy1000ElNS7_10__identityENSA_10device_ptrINSA_7complexIdEEEEJPSD_EEEvT0_iT1_T2_DpNS2_10kernel_argIT3_EE)
        /*00bc*/ 	.short	0x0380
        /*00be*/ 	.short	0x0028


	//----- nvinfo : EIATTR_SW_WAR
	.align		4
.L_95:
        /*00c0*/ 	.byte	0x04, 0x36
        /*00c2*/ 	.short	(.L_97 - .L_96)
.L_96:
        /*00c4*/ 	.word	0x00000008
.L_97:


//--------------------- .nv.info._ZN3cub18CUB_300001_SM_10006detail9transform16transform_kernelINS2_10policy_hubILb1EN4cuda3std3__45tupleIJN6thrust24THRUST_300001_SM_1000_NS7pointerISt7complexIdENSA_8cuda_cub3tagENSA_11use_defaultESG_EEEEEE10policy1000EiNS7_10__identityENSA_10device_ptrINSA_7complexIdEEEEJPSD_EEEvT0_iT1_T2_DpNS2_10kernel_argIT3_EE --------------------------
	.section	.nv.info._ZN3cub18CUB_300001_SM_10006detail9transform16transform_kernelINS2_10policy_hubILb1EN4cuda3std3__45tupleIJN6thrust24THRUST_300001_SM_1000_NS7pointerISt7complexIdENSA_8cuda_cub3tagENSA_11use_defaultESG_EEEEEE10policy1000EiNS7_10__identityENSA_10device_ptrINSA_7complexIdEEEEJPSD_EEEvT0_iT1_T2_DpNS2_10kernel_argIT3_EE,"",@"SHT_CUDA_INFO"
	.sectionflags	@""
	.align	4


	//----- nvinfo : EIATTR_CUDA_API_VERSION
	.align		4
        /*0000*/ 	.byte	0x04, 0x37
        /*0002*/ 	.short	(.L_99 - .L_98)
.L_98:
        /*0004*/ 	.word	0x00000082


	//----- nvinfo : EIATTR_KPARAM_INFO
	.align		4
.L_99:
        /*0008*/ 	.byte	0x04, 0x17
        /*000a*/ 	.short	(.L_101 - .L_100)
.L_100:
        /*000c*/ 	.word	0x00000000
        /*0010*/ 	.short	0x0004
        /*0012*/ 	.short	0x0018
        /*0014*/ 	.byte	0x00, 0xf0, 0x41, 0x00


	//----- nvinfo : EIATTR_KPARAM_INFO
	.align		4
.L_101:
        /*0018*/ 	.byte	0x04, 0x17
        /*001a*/ 	.short	(.L_103 - .L_102)
.L_102:
        /*001c*/ 	.word	0x00000000
        /*0020*/ 	.short	0x0003
        /*0022*/ 	.short	0x0010
        /*0024*/ 	.byte	0x00, 0xf0, 0x21, 0x00


	//----- nvinfo : EIATTR_KPARAM_INFO
	.align		4
.L_103:
        /*0028*/ 	.byte	0x04, 0x17
        /*002a*/ 	.short	(.L_105 - .L_104)
.L_104:
        /*002c*/ 	.word	0x00000000
        /*0030*/ 	.short	0x0002
        /*0032*/ 	.short	0x0008
        /*0034*/ 	.byte	0x00, 0xf0, 0x05, 0x00


	//----- nvinfo : EIATTR_KPARAM_INFO
	.align		4
.L_105:
        /*0038*/ 	.byte	0x04, 0x17
        /*003a*/ 	.short	(.L_107 - .L_106)
.L_106:
        /*003c*/ 	.word	0x00000000
        /*0040*/ 	.short	0x0001
        /*0042*/ 	.short	0x0004
        /*0044*/ 	.byte	0x00, 0xf0, 0x11, 0x00


	//----- nvinfo : EIATTR_KPARAM_INFO
	.align		4
.L_107:
        /*0048*/ 	.byte	0x04, 0x17
        /*004a*/ 	.short	(.L_109 - .L_108)
.L_108:
        /*004c*/ 	.word	0x00000000
        /*0050*/ 	.short	0x0000
        /*0052*/ 	.short	0x0000
        /*0054*/ 	.byte	0x00, 0xf0, 0x11, 0x00


	//----- nvinfo : EIATTR_SPARSE_MMA_MASK
	.align		4
.L_109:
        /*0058*/ 	.byte	0x03, 0x50
        /*005a*/ 	.short	0x0000


	//----- nvinfo : EIATTR_MAXREG_COUNT
	.align		4
        /*005c*/ 	.byte	0x03, 0x1b
        /*005e*/ 	.short	0x00ff


	//----- nvinfo : EIATTR_MERCURY_ISA_VERSION
	.align		4
        /*0060*/ 	.byte	0x03, 0x5f
        /*0062*/ 	.short	0x0101


	//----- nvinfo : EIATTR_VRC_CTA_INIT_COUNT
	.align		4
        /*0064*/ 	.byte	0x02, 0x4a
	.zero		1
	.zero		1


	//----- nvinfo : EIATTR_EXIT_INSTR_OFFSETS
	.align		4
        /*0068*/ 	.byte	0x04, 0x1c
        /*006a*/ 	.short	(.L_111 - .L_110)


	//   ....[0]....
.L_110:
        /*006c*/ 	.word	0x00000210


	//   ....[1]....
        /*0070*/ 	.word	0x000006c0


	//   ....[2]....
        /*0074*/ 	.word	0x000008e0


	//   ....[3]....
        /*0078*/ 	.word	0x00000a30


	//   ....[4]....
        /*007c*/ 	.word	0x00000b10


	//   ....[5]....
        /*0080*/ 	.word	0x00000b30


	//   ....[6]....
        /*0084*/ 	.word	0x00000ed0


	//   ....[7]....
        /*0088*/ 	.word	0x00001100


	//   ....[8]....
        /*008c*/ 	.word	0x00001240


	//   ....[9]....
        /*0090*/ 	.word	0x00001270


	//   ....[10]....
        /*0094*/ 	.word	0x000012d0


	//----- nvinfo : EIATTR_MAX_THREADS
	.align		4
.L_111:
        /*0098*/ 	.byte	0x04, 0x05
        /*009a*/ 	.short	(.L_113 - .L_112)
.L_112:
        /*009c*/ 	.word	0x00000080
        /*00a0*/ 	.word	0x00000001
        /*00a4*/ 	.word	0x00000001


	//----- nvinfo : EIATTR_CRS_STACK_SIZE
	.align		4
.L_113:
        /*00a8*/ 	.byte	0x04, 0x1e
        /*00aa*/ 	.short	(.L_115 - .L_114)
.L_114:
        /*00ac*/ 	.word	0x00000000


	//----- nvinfo : EIATTR_CBANK_PARAM_SIZE
	.align		4
.L_115:
        /*00b0*/ 	.byte	0x03, 0x19
        /*00b2*/ 	.short	0x0028


	//----- nvinfo : EIATTR_PARAM_CBANK
	.align		4
        /*00b4*/ 	.byte	0x04, 0x0a
        /*00b6*/ 	.short	(.L_117 - .L_116)
	.align		4
.L_116:
        /*00b8*/ 	.word	index@(.nv.constant0._ZN3cub18CUB_300001_SM_10006detail9transform16transform_kernelINS2_10policy_hubILb1EN4cuda3std3__45tupleIJN6thrust24THRUST_300001_SM_1000_NS7pointerISt7complexIdENSA_8cuda_cub3tagENSA_11use_defaultESG_EEEEEE10policy1000EiNS7_10__identityENSA_10device_ptrINSA_7complexIdEEEEJPSD_EEEvT0_iT1_T2_DpNS2_10kernel_argIT3_EE)
        /*00bc*/ 	.short	0x0380
        /*00be*/ 	.short	0x0028


	//----- nvinfo : EIATTR_SW_WAR
	.align		4
.L_117:
        /*00c0*/ 	.byte	0x04, 0x36
        /*00c2*/ 	.short	(.L_119 - .L_118)
.L_118:
        /*00c4*/ 	.word	0x00000008
.L_119:


//--------------------- .nv.info._ZN3cub18CUB_300001_SM_10006detail8for_each13static_kernelINS2_12policy_hub_t12policy_500_tEmN6thrust24THRUST_300001_SM_1000_NS8cuda_cub20__uninitialized_fill7functorINS7_10device_ptrINS7_7complexIdEEEESD_EEEEvT0_T1_ --------------------------
	.section	.nv.info._ZN3cub18CUB_300001_SM_10006detail8for_each13static_kernelINS2_12policy_hub_t12policy_500_tEmN6thrust24THRUST_300001_SM_1000_NS8cuda_cub20__uninitialized_fill7functorINS7_10device_ptrINS7_7complexIdEEEESD_EEEEvT0_T1_,"",@"SHT_CUDA_INFO"
	.sectionflags	@""
	.align	4


	//----- nvinfo : EIATTR_CUDA_API_VERSION
	.align		4
        /*0000*/ 	.byte	0x04, 0x37
        /*0002*/ 	.short	(.L_121 - .L_120)
.L_120:
        /*0004*/ 	.word	0x00000082


	//----- nvinfo : EIATTR_KPARAM_INFO
	.align		4
.L_121:
        /*0008*/ 	.byte	0x04, 0x17
        /*000a*/ 	.short	(.L_123 - .L_122)
.L_122:
        /*000c*/ 	.word	0x00000000
        /*0010*/ 	.short	0x0001
        /*0012*/ 	.short	0x0010
        /*0014*/ 	.byte	0x00, 0xf0, 0x81, 0x00


	//----- nvinfo : EIATTR_KPARAM_INFO
	.align		4
.L_123:
        /*0018*/ 	.byte	0x04, 0x17
        /*001a*/ 	.short	(.L_125 - .L_124)
.L_124:
        /*001c*/ 	.word	0x00000000
        /*0020*/ 	.short	0x0000
        /*0022*/ 	.short	0x0000
        /*0024*/ 	.byte	0x00, 0xf0, 0x21, 0x00


	//----- nvinfo : EIATTR_SPARSE_MMA_MASK
	.align		4
.L_125:
        /*0028*/ 	.byte	0x03, 0x50
        /*002a*/ 	.short	0x0000


	//----- nvinfo : EIATTR_MAXREG_COUNT
	.align		4
        /*002c*/ 	.byte	0x03, 0x1b
        /*002e*/ 	.short	0x00ff


	//----- nvinfo : EIATTR_MERCURY_ISA_VERSION
	.align		4
        /*0030*/ 	.byte	0x03, 0x5f
        /*0032*/ 	.short	0x0101


	//----- nvinfo : EIATTR_VRC_CTA_INIT_COUNT
	.align		4
        /*0034*/ 	.byte	0x02, 0x4a
	.zero		1
	.zero		1


	//----- nvinfo : EIATTR_EXIT_INSTR_OFFSETS
	.align		4
        /*0038*/ 	.byte	0x04, 0x1c
        /*003a*/ 	.short	(.L_127 - .L_126)


	//   ....[0]....
.L_126:
        /*003c*/ 	.word	0x00000140


	//   ....[1]....
        /*0040*/ 	.word	0x00000250


	//   ....[2]....
        /*0044*/ 	.word	0x00000290


	//----- nvinfo : EIATTR_MAX_THREADS
	.align		4
.L_127:
        /*0048*/ 	.byte	0x04, 0x05
        /*004a*/ 	.short	(.L_129 - .L_128)
.L_128:
        /*004c*/ 	.word	0x00000100
        /*0050*/ 	.word	0x00000001
        /*0054*/ 	.word	0x00000001


	//----- nvinfo : EIATTR_CBANK_PARAM_SIZE
	.align		4
.L_129:
        /*0058*/ 	.byte	0x03, 0x19
        /*005a*/ 	.short	0x0030


	//----- nvinfo : EIATTR_PARAM_CBANK
	.align		4
        /*005c*/ 	.byte	0x04, 0x0a
        /*005e*/ 	.short	(.L_131 - .L_130)
	.align		4
.L_130:
        /*0060*/ 	.word	index@(.nv.constant0._ZN3cub18CUB_300001_SM_10006detail8for_each13static_kernelINS2_12policy_hub_t12policy_500_tEmN6thrust24THRUST_300001_SM_1000_NS8cuda_cub20__uninitialized_fill7functorINS7_10device_ptrINS7_7complexIdEEEESD_EEEEvT0_T1_)
        /*0064*/ 	.short	0x0380
        /*0066*/ 	.short	0x0030


	//----- nvinfo : EIATTR_SW_WAR
	.align		4
.L_131:
        /*0068*/ 	.byte	0x04, 0x36
        /*006a*/ 	.short	(.L_133 - .L_132)
.L_132:
        /*006c*/ 	.word	0x00000008
.L_133:


//--------------------- .nv.info._ZN3cub18CUB_300001_SM_10006detail11EmptyKernelIvEEvv --------------------------
	.section	.nv.info._ZN3cub18CUB_300001_SM_10006detail11EmptyKernelIvEEvv,"",@"SHT_CUDA_INFO"
	.sectionflags	@""
	.align	4


	//----- nvinfo : EIATTR_CUDA_API_VERSION
	.align		4
        /*0000*/ 	.byte	0x04, 0x37
        /*0002*/ 	.short	(.L_135 - .L_134)
.L_134:
        /*0004*/ 	.word	0x00000082


	//----- nvinfo : EIATTR_SPARSE_MMA_MASK
	.align		4
.L_135:
        /*0008*/ 	.byte	0x03, 0x50
        /*000a*/ 	.short	0x0000


	//----- nvinfo : EIATTR_MAXREG_COUNT
	.align		4
        /*000c*/ 	.byte	0x03, 0x1b
        /*000e*/ 	.short	0x00ff


	//----- nvinfo : EIATTR_MERCURY_ISA_VERSION
	.align		4
        /*0010*/ 	.byte	0x03, 0x5f
        /*0012*/ 	.short	0x0101


	//----- nvinfo : EIATTR_VRC_CTA_INIT_COUNT
	.align		4
        /*0014*/ 	.byte	0x02, 0x4a
	.zero		1
	.zero		1


	//----- nvinfo : EIATTR_EXIT_INSTR_OFFSETS
	.align		4
        /*0018*/ 	.byte	0x04, 0x1c
        /*001a*/ 	.short	(.L_137 - .L_136)


	//   ....[0]....
.L_136:
        /*001c*/ 	.word	0x00000010


	//----- nvinfo : EIATTR_SW_WAR
	.align		4
.L_137:
        /*0020*/ 	.byte	0x04, 0x36
        /*0022*/ 	.short	(.L_139 - .L_138)
.L_138:
        /*0024*/ 	.word	0x00000008
.L_139:


//--------------------- .nv.info._Z20sum_p_reduction_tuiiPKN6thrust24THRUST_300001_SM_1000_NS7complexIdEEPKdPS2_iiiii --------------------------
	.section	.nv.info._Z20sum_p_reduction_tuiiPKN6thrust24THRUST_300001_SM_1000_NS7complexIdEEPKdPS2_iiiii,"",@"SHT_CUDA_INFO"
	.sectionflags	@""
	.align	4


	//----- nvinfo : EIATTR_CUDA_API_VERSION
	.align		4
        /*0000*/ 	.byte	0x04, 0x37
        /*0002*/ 	.short	(.L_141 - .L_140)
.L_140:
        /*0004*/ 	.word	0x00000082


	//----- nvinfo : EIATTR_KPARAM_INFO
	.align		4
.L_141:
        /*0008*/ 	.byte	0x04, 0x17
        /*000a*/ 	.short	(.L_143 - .L_142)
.L_142:
        /*000c*/ 	.word	0x00000000
        /*0010*/ 	.short	0x0007
        /*0012*/ 	.short	0x0028
        /*0014*/ 	.byte	0x00, 0xf0, 0x11, 0x00


	//----- nvinfo : EIATTR_KPARAM_INFO
	.align		4
.L_143:
        /*0018*/ 	.byte	0x04, 0x17
        /*001a*/ 	.short	(.L_145 - .L_144)
.L_144:
        /*001c*/ 	.word	0x00000000
        /*0020*/ 	.short	0x0006
        /*0022*/ 	.short	0x0024
        /*0024*/ 	.byte	0x00, 0xf0, 0x11, 0x00


	//----- nvinfo : EIATTR_KPARAM_INFO
	.align		4
.L_145:
        /*0028*/ 	.byte	0x04, 0x17
        /*002a*/ 	.short	(.L_147 - .L_146)
.L_146:
        /*002c*/ 	.word	0x00000000
        /*0030*/ 	.short	0x0005
        /*0032*/ 	.short	0x0020
        /*0034*/ 	.byte	0x00, 0xf0, 0x11, 0x00


	//----- nvinfo : EIATTR_KPARAM_INFO
	.align		4
.L_147:
        /*0038*/ 	.byte	0x04, 0x17
        /*003a*/ 	.short	(.L_149 - .L_148)
.L_148:
        /*003c*/ 	.word	0x00000000
        /*0040*/ 	.short	0x0004
        /*0042*/ 	.short	0x001c
        /*0044*/ 	.byte	0x00, 0xf0, 0x11, 0x00


	//----- nvinfo : EIATTR_KPARAM_INFO
	.align		4
.L_149:
        /*0048*/ 	.byte	0x04, 0x17
        /*004a*/ 	.short	(.L_151 - .L_150)
.L_150:
        /*004c*/ 	.word	0x00000000
        /*0050*/ 	.short	0x0003
        /*0052*/ 	.short	0x0018
        /*0054*/ 	.byte	0x00, 0xf0, 0x11, 0x00


	//----- nvinfo : EIATTR_KPARAM_INFO
	.align		4
.L_151:
        /*0058*/ 	.byte	0x04, 0x17
        /*005a*/ 	.short	(.L_153 - .L_152)
.L_152:
        /*005c*/ 	.word	0x00000000
        /*0060*/ 	.short	0x0002
        /*0062*/ 	.short	0x0010
        /*0064*/ 	.byte	0x00, 0xf5, 0x21, 0x00


	//----- nvinfo : EIATTR_KPARAM_INFO
	.align		4
.L_153:
        /*0068*/ 	.byte	0x04, 0x17
        /*006a*/ 	.short	(.L_155 - .L_154)
.L_154:
        /*006c*/ 	.word	0x00000000
        /*0070*/ 	.short	0x0001
        /*0072*/ 	.short	0x0008
        /*0074*/ 	.byte	0x00, 0xf5, 0x21, 0x00


	//----- nvinfo : EIATTR_KPARAM_INFO
	.align		4
.L_155:
        /*0078*/ 	.byte	0x04, 0x17
        /*007a*/ 	.short	(.L_157 - .L_156)
.L_156:
        /*007c*/ 	.word	0x00000000
        /*0080*/ 	.short	0x0000
        /*0082*/ 	.short	0x0000
        /*0084*/ 	.byte	0x00, 0xf5, 0x21, 0x00


	//----- nvinfo : EIATTR_SPARSE_MMA_MASK
	.align		4
.L_157:
        /*0088*/ 	.byte	0x03, 0x50
        /*008a*/ 	.short	0x0000


	//----- nvinfo : EIATTR_MAXREG_COUNT
	.align		4
        /*008c*/ 	.byte	0x03, 0x1b
        /*008e*/ 	.short	0x00ff


	//----- nvinfo : EIATTR_NUM_BARRIERS
	.align		4
        /*0090*/ 	.byte	0x02, 0x4c
        /*0092*/ 	.byte	0x01
	.zero		1


	//----- nvinfo : EIATTR_MERCURY_ISA_VERSION
	.align		4
        /*0094*/ 	.byte	0x03, 0x5f
        /*0096*/ 	.short	0x0101


	//----- nvinfo : EIATTR_VRC_CTA_INIT_COUNT
	.align		4
        /*0098*/ 	.byte	0x02, 0x4a
	.zero		1
	.zero		1


	//----- nvinfo : EIATTR_EXIT_INSTR_OFFSETS
	.align		4
        /*009c*/ 	.byte	0x04, 0x1c
        /*009e*/ 	.short	(.L_159 - .L_158)


	//   ....[0]....
.L_158:
        /*00a0*/ 	.word	0x00000060


	//   ....[1]....
        /*00a4*/ 	.word	0x00001640


	//   ....[2]....
        /*00a8*/ 	.word	0x000016d0


	//----- nvinfo : EIATTR_CRS_STACK_SIZE
	.align		4
.L_159:
        /*00ac*/ 	.byte	0x04, 0x1e
        /*00ae*/ 	.short	(.L_161 - .L_160)
.L_160:
        /*00b0*/ 	.word	0x00000000


	//----- nvinfo : EIATTR_CBANK_PARAM_SIZE
	.align		4
.L_161:
        /*00b4*/ 	.byte	0x03, 0x19
        /*00b6*/ 	.short	0x002c


	//----- nvinfo : EIATTR_PARAM_CBANK
	.align		4
        /*00b8*/ 	.byte	0x04, 0x0a
        /*00ba*/ 	.short	(.L_163 - .L_162)
	.align		4
.L_162:
        /*00bc*/ 	.word	index@(.nv.constant0._Z20sum_p_reduction_tuiiPKN6thrust24THRUST_300001_SM_1000_NS7complexIdEEPKdPS2_iiiii)
        /*00c0*/ 	.short	0x0380
        /*00c2*/ 	.short	0x002c


	//----- nvinfo : EIATTR_SW_WAR
	.align		4
.L_163:
        /*00c4*/ 	.byte	0x04, 0x36
        /*00c6*/ 	.short	(.L_165 - .L_164)
.L_164:
        /*00c8*/ 	.word	0x00000008
.L_165:


//--------------------- .nv.callgraph             --------------------------
	.section	.nv.callgraph,"",@"SHT_CUDA_CALLGRAPH"
	.align	4
	.sectionentsize	8
	.align		4
        /*0000*/ 	.word	0x00000000
	.align		4
        /*0004*/ 	.word	0xffffffff
	.align		4
        /*0008*/ 	.word	0x00000000
	.align		4
        /*000c*/ 	.word	0xfffffffe
	.align		4
        /*0010*/ 	.word	0x00000000
	.align		4
        /*0014*/ 	.word	0xfffffffd
	.align		4
        /*0018*/ 	.word	0x00000000
	.align		4
        /*001c*/ 	.word	0xfffffffc


//--------------------- .nv.constant3             --------------------------
	.section	.nv.constant3,"a",@progbits
	.align	4
.nv.constant3:
	.type		PI,@object
	.size		PI,(.L_0 - PI)
PI:
        /*0000*/ 	.byte	0xdb, 0x0f, 0x49, 0x40
.L_0:


//--------------------- .nv.constant4             --------------------------
	.section	.nv.constant4,"a",@progbits
	.align	8
	.align		8
.nv.constant4:
        /*0000*/ 	.dword	_ZN28_INTERNAL_ed4d5f78_4_k_cu_PI4cuda3std3__45__cpo5beginE
	.align		8
        /*0008*/ 	.dword	_ZN28_INTERNAL_ed4d5f78_4_k_cu_PI4cuda3std3__45__cpo3endE
	.align		8
        /*0010*/ 	.dword	_ZN28_INTERNAL_ed4d5f78_4_k_cu_PI4cuda3std3__45__cpo6cbeginE
	.align		8
        /*0018*/ 	.dword	_ZN28_INTERNAL_ed4d5f78_4_k_cu_PI4cuda3std3__45__cpo4cendE
	.align		8
        /*0020*/ 	.dword	_ZN28_INTERNAL_ed4d5f78_4_k_cu_PI4cuda3std3__45__cpo6rbeginE
	.align		8
        /*0028*/ 	.dword	_ZN28_INTERNAL_ed4d5f78_4_k_cu_PI4cuda3std3__45__cpo4rendE
	.align		8
        /*0030*/ 	.dword	_ZN28_INTERNAL_ed4d5f78_4_k_cu_PI4cuda3std3__45__cpo7crbeginE
	.align		8
        /*0038*/ 	.dword	_ZN28_INTERNAL_ed4d5f78_4_k_cu_PI4cuda3std3__45__cpo5crendE
	.align		8
        /*0040*/ 	.dword	_ZN28_INTERNAL_ed4d5f78_4_k_cu_PI4cuda3std3__430_GLOBAL__N__ed4d5f78_4_k_cu_PI6ignoreE
	.align		8
        /*0048*/ 	.dword	_ZN28_INTERNAL_ed4d5f78_4_k_cu_PI4cuda3std3__419piecewise_constructE
	.align		8
        /*0050*/ 	.dword	_ZN28_INTERNAL_ed4d5f78_4_k_cu_PI4cuda3std3__48in_placeE
	.align		8
        /*0058*/ 	.dword	_ZN28_INTERNAL_ed4d5f78_4_k_cu_PI4cuda3std3__420unreachable_sentinelE
	.align		8
        /*0060*/ 	.dword	_ZN28_INTERNAL_ed4d5f78_4_k_cu_PI4cuda3std3__47nulloptE
	.align		8
        /*0068*/ 	.dword	_ZN28_INTERNAL_ed4d5f78_4_k_cu_PI4cuda3std3__48unexpectE
	.align		8
        /*0070*/ 	.dword	_ZN28_INTERNAL_ed4d5f78_4_k_cu_PI4cuda3std6ranges3__45__cpo4swapE
	.align		8
        /*0078*/ 	.dword	_ZN28_INTERNAL_ed4d5f78_4_k_cu_PI4cuda3std6ranges3__45__cpo9iter_moveE
	.align		8
        /*0080*/ 	.dword	_ZN28_INTERNAL_ed4d5f78_4_k_cu_PI4cuda3std6ranges3__45__cpo5beginE
	.align		8
        /*0088*/ 	.dword	_ZN28_INTERNAL_ed4d5f78_4_k_cu_PI4cuda3std6ranges3__45__cpo3endE
	.align		8
        /*0090*/ 	.dword	_ZN28_INTERNAL_ed4d5f78_4_k_cu_PI4cuda3std6ranges3__45__cpo6cbeginE
	.align		8
        /*0098*/ 	.dword	_ZN28_INTERNAL_ed4d5f78_4_k_cu_PI4cuda3std6ranges3__45__cpo4cendE
	.align		8
        /*00a0*/ 	.dword	_ZN28_INTERNAL_ed4d5f78_4_k_cu_PI4cuda3std6ranges3__45__cpo7advanceE
	.align		8
        /*00a8*/ 	.dword	_ZN28_INTERNAL_ed4d5f78_4_k_cu_PI4cuda3std6ranges3__45__cpo9iter_swapE
	.align		8
        /*00b0*/ 	.dword	_ZN28_INTERNAL_ed4d5f78_4_k_cu_PI4cuda3std6ranges3__45__cpo4nextE
	.align		8
        /*00b8*/ 	.dword	_ZN28_INTERNAL_ed4d5f78_4_k_cu_PI4cuda3std6ranges3__45__cpo4prevE
	.align		8
        /*00c0*/ 	.dword	_ZN28_INTERNAL_ed4d5f78_4_k_cu_PI4cuda3std6ranges3__45__cpo4dataE
	.align		8
        /*00c8*/ 	.dword	_ZN28_INTERNAL_ed4d5f78_4_k_cu_PI4cuda3std6ranges3__45__cpo5cdataE
	.align		8
        /*00d0*/ 	.dword	_ZN28_INTERNAL_ed4d5f78_4_k_cu_PI4cuda3std6ranges3__45__cpo4sizeE
	.align		8
        /*00d8*/ 	.dword	_ZN28_INTERNAL_ed4d5f78_4_k_cu_PI4cuda3std6ranges3__45__cpo5ssizeE
	.align		8
        /*00e0*/ 	.dword	_ZN28_INTERNAL_ed4d5f78_4_k_cu_PI4cuda3std6ranges3__45__cpo8distanceE
	.align		8
        /*00e8*/ 	.dword	_ZN28_INTERNAL_ed4d5f78_4_k_cu_PI6thrust24THRUST_300001_SM_1000_NS8cuda_cub3parE
	.align		8
        /*00f0*/ 	.dword	_ZN28_INTERNAL_ed4d5f78_4_k_cu_PI6thrust24THRUST_300001_SM_1000_NS8cuda_cub10par_nosyncE
	.align		8
        /*00f8*/ 	.dword	_ZN28_INTERNAL_ed4d5f78_4_k_cu_PI6thrust24THRUST_300001_SM_1000_NS6system6detail10sequential3seqE
	.align		8
        /*0100*/ 	.dword	_ZN28_INTERNAL_ed4d5f78_4_k_cu_PI6thrust24THRUST_300001_SM_1000_NS12placeholders2_1E
	.align		8
        /*0108*/ 	.dword	_ZN28_INTERNAL_ed4d5f78_4_k_cu_PI6thrust24THRUST_300001_SM_1000_NS12placeholders2_2E
	.align		8
        /*0110*/ 	.dword	_ZN28_INTERNAL_ed4d5f78_4_k_cu_PI6thrust24THRUST_300001_SM_1000_NS12placeholders2_3E
	.align		8
        /*0118*/ 	.dword	_ZN28_INTERNAL_ed4d5f78_4_k_cu_PI6thrust24THRUST_300001_SM_1000_NS12placeholders2_4E
	.align		8
        /*0120*/ 	.dword	_ZN28_INTERNAL_ed4d5f78_4_k_cu_PI6thrust24THRUST_300001_SM_1000_NS12placeholders2_5E
	.align		8
        /*0128*/ 	.dword	_ZN28_INTERNAL_ed4d5f78_4_k_cu_PI6thrust24THRUST_300001_SM_1000_NS12placeholders2_6E
	.align		8
        /*0130*/ 	.dword	_ZN28_INTERNAL_ed4d5f78_4_k_cu_PI6thrust24THRUST_300001_SM_1000_NS12placeholders2_7E
	.align		8
        /*0138*/ 	.dword	_ZN28_INTERNAL_ed4d5f78_4_k_cu_PI6thrust24THRUST_300001_SM_1000_NS12placeholders2_8E
	.align		8
        /*0140*/ 	.dword	_ZN28_INTERNAL_ed4d5f78_4_k_cu_PI6thrust24THRUST_300001_SM_1000_NS12placeholders2_9E
	.align		8
        /*0148*/ 	.dword	_ZN28_INTERNAL_ed4d5f78_4_k_cu_PI6thrust24THRUST_300001_SM_1000_NS12placeholders3_10E
	.align		8
        /*0150*/ 	.dword	_ZN28_INTERNAL_ed4d5f78_4_k_cu_PI6thrust24THRUST_300001_SM_1000_NS3seqE


//--------------------- .text._ZN3cub18CUB_300001_SM_10006detail9transform16transform_kernelINS2_10policy_hubILb1EN4cuda3std3__45tupleIJN6thrust24THRUST_300001_SM_1000_NS7pointerISt7complexIdENSA_8cuda_cub3tagENSA_11use_defaultESG_EEEEEE10policy1000ElNS7_10__identityENSA_10device_ptrINSA_7complexIdEEEEJPSD_EEEvT0_iT1_T2_DpNS2_10kernel_argIT3_EE --------------------------
	.section	.text._ZN3cub18CUB_300001_SM_10006detail9transform16transform_kernelINS2_10policy_hubILb1EN4cuda3std3__45tupleIJN6thrust24THRUST_300001_SM_1000_NS7pointerISt7complexIdENSA_8cuda_cub3tagENSA_11use_defaultESG_EEEEEE10policy1000ElNS7_10__identityENSA_10device_ptrINSA_7complexIdEEEEJPSD_EEEvT0_iT1_T2_DpNS2_10kernel_argIT3_EE,"ax",@progbits
	.align	128
        .global         _ZN3cub18CUB_300001_SM_10006detail9transform16transform_kernelINS2_10policy_hubILb1EN4cuda3std3__45tupleIJN6thrust24THRUST_300001_SM_1000_NS7pointerISt7complexIdENSA_8cuda_cub3tagENSA_11use_defaultESG_EEEEEE10policy1000ElNS7_10__identityENSA_10device_ptrINSA_7complexIdEEEEJPSD_EEEvT0_iT1_T2_DpNS2_10kernel_argIT3_EE
        .type           _ZN3cub18CUB_300001_SM_10006detail9transform16transform_kernelINS2_10policy_hubILb1EN4cuda3std3__45tupleIJN6thrust24THRUST_300001_SM_1000_NS7pointerISt7complexIdENSA_8cuda_cub3tagENSA_11use_defaultESG_EEEEEE10policy1000ElNS7_10__identityENSA_10device_ptrINSA_7complexIdEEEEJPSD_EEEvT0_iT1_T2_DpNS2_10kernel_argIT3_EE,@function
        .size           _ZN3cub18CUB_300001_SM_10006detail9transform16transform_kernelINS2_10policy_hubILb1EN4cuda3std3__45tupleIJN6thrust24THRUST_300001_SM_1000_NS7pointerISt7complexIdENSA_8cuda_cub3tagENSA_11use_defaultESG_EEEEEE10policy1000ElNS7_10__identityENSA_10device_ptrINSA_7complexIdEEEEJPSD_EEEvT0_iT1_T2_DpNS2_10kernel_argIT3_EE,(.L_x_71 - _ZN3cub18CUB_300001_SM_10006detail9transform16transform_kernelINS2_10policy_hubILb1EN4cuda3std3__45tupleIJN6thrust24THRUST_300001_SM_1000_NS7pointerISt7complexIdENSA_8cuda_cub3tagENSA_11use_defaultESG_EEEEEE10policy1000ElNS7_10__identityENSA_10device_ptrINSA_7complexIdEEEEJPSD_EEEvT0_iT1_T2_DpNS2_10kernel_argIT3_EE)
        .other          _ZN3cub18CUB_300001_SM_10006detail9transform16transform_kernelINS2_10policy_hubILb1EN4cuda3std3__45tupleIJN6thrust24THRUST_300001_SM_1000_NS7pointerISt7complexIdENSA_8cuda_cub3tagENSA_11use_defaultESG_EEEEEE10policy1000ElNS7_10__identityENSA_10device_ptrINSA_7complexIdEEEEJPSD_EEEvT0_iT1_T2_DpNS2_10kernel_argIT3_EE,@"STO_CUDA_ENTRY STV_DEFAULT"
_ZN3cub18CUB_300001_SM_10006detail9transform16transform_kernelINS2_10policy_hubILb1EN4cuda3std3__45tupleIJN6thrust24THRUST_300001_SM_1000_NS7pointerISt7complexIdENSA_8cuda_cub3tagENSA_11use_defaultESG_EEEEEE10policy1000ElNS7_10__identityENSA_10device_ptrINSA_7complexIdEEEEJPSD_EEEvT0_iT1_T2_DpNS2_10kernel_argIT3_EE:
.text._ZN3cub18CUB_300001_SM_10006detail9transform16transform_kernelINS2_10policy_hubILb1EN4cuda3std3__45tupleIJN6thrust24THRUST_300001_SM_1000_NS7pointerISt7complexIdENSA_8cuda_cub3tagENSA_11use_defaultESG_EEEEEE10policy1000ElNS7_10__identityENSA_10device_ptrINSA_7complexIdEEEEJPSD_EEEvT0_iT1_T2_DpNS2_10kernel_argIT3_EE:
[----:B------:R-:W-:Y:S08]  /*0000*/  LDC R1, c[0x0][0x37c] ;  /* 0x0000df00ff017b82 */ /* 0x000ff00000000800 */
[----:B------:R-:W0:Y:S01]  /*0010*/  LDC R0, c[0x0][0x388] ;  /* 0x0000e200ff007b82 */ /* 0x000e220000000800 */
[----:B------:R-:W1:Y:S01]  /*0020*/  LDCU.64 UR6, c[0x0][0x380] ;  /* 0x00007000ff0677ac */ /* 0x000e620008000a00 */
[----:B------:R-:W2:Y:S01]  /*0030*/  S2R R2, SR_TID.X ;  /* 0x0000000000027919 */ /* 0x000ea20000002100 */
[----:B------:R-:W-:Y:S05]  /*0040*/  BSSY.RECONVERGENT B0, `(.L_x_0) ;  /* 0x000001a000007945 */ /* 0x000fea0003800200 */
[----:B------:R-:W3:Y:S01]  /*0050*/  S2UR UR4, SR_CTAID.X ;  /* 0x00000000000479c3 */ /* 0x000ee20000002500 */
[----:B0-----:R-:W-:-:S05]  /*0060*/  IMAD.SHL.U32 R6, R0, 0x80, RZ ;  /* 0x0000008000067824 */ /* 0x001fca00078e00ff */
[----:B------:R-:W-:Y:S01]  /*0070*/  SHF.R.S32.HI R3, RZ, 0x1f, R6 ;  /* 0x0000001fff037819 */ /* 0x000fe20000011406 */
[----:B---3--:R-:W-:-:S04]  /*0080*/  IMAD.WIDE.U32 R4, R6, UR4, RZ ;  /* 0x0000000406047c25 */ /* 0x008fc8000f8e00ff */
[----:B------:R-:W-:Y:S01]  /*0090*/  IMAD R11, R3, UR4, RZ ;  /* 0x00000004030b7c24 */ /* 0x000fe2000f8e02ff */
[----:B-1----:R-:W-:Y:S01]  /*00a0*/  IADD3 R7, P1, PT, -R4, UR6, RZ ;  /* 0x0000000604077c10 */ /* 0x002fe2000ff3e1ff */
[----:B--2---:R-:W-:Y:S02]  /*00b0*/  IMAD.SHL.U32 R10, R2, 0x80, RZ ;  /* 0x00000080020a7824 */ /* 0x004fe400078e00ff */
[----:B------:R-:W-:Y:S01]  /*00c0*/  IMAD.IADD R11, R5, 0x1, R11 ;  /* 0x00000001050b7824 */ /* 0x000fe200078e020b */
[----:B------:R-:W-:-:S04]  /*00d0*/  ISETP.LT.U32.AND P0, PT, R7, R6, PT ;  /* 0x000000060700720c */ /* 0x000fc80003f01070 */
[----:B------:R-:W-:-:S04]  /*00e0*/  IADD3.X R8, PT, PT, ~R11, UR7, RZ, P1, !PT ;  /* 0x000000070b087c10 */ /* 0x000fc80008ffe5ff */
[----:B------:R-:W-:-:S04]  /*00f0*/  ISETP.LT.AND.EX P0, PT, R8, R3, PT, P0 ;  /* 0x000000030800720c */ /* 0x000fc80003f01300 */
[----:B------:R-:W-:-:S05]  /*0100*/  SEL R3, R7, R6, P0 ;  /* 0x0000000607037207 */ /* 0x000fca0000000000 */
[----:B------:R-:W-:-:S05]  /*0110*/  IMAD.SHL.U32 R7, R3, 0x10, RZ ;  /* 0x0000001003077824 */ /* 0x000fca00078e00ff */
[----:B------:R-:W-:-:S13]  /*0120*/  ISETP.GE.AND P0, PT, R10, R7, PT ;  /* 0x000000070a00720c */ /* 0x000fda0003f06270 */
[----:B------:R-:W-:Y:S05]  /*0130*/  @P0 BRA `(.L_x_1) ;  /* 0x0000000000280947 */ /* 0x000fea0003800000 */
[----:B------:R-:W0:Y:S02]  /*0140*/  LDC.64 R8, c[0x0][0x398] ;  /* 0x0000e600ff087b82 */ /* 0x000e240000000a00 */
[----:B0-----:R-:W-:-:S04]  /*0150*/  LEA R8, P0, R4, R8, 0x4 ;  /* 0x0000000804087211 */ /* 0x001fc800078020ff */
[----:B------:R-:W-:-:S03]  /*0160*/  LEA.HI.X R9, R4, R9, R11, 0x4, P0 ;  /* 0x0000000904097211 */ /* 0x000fc600000f240b */
[----:B------:R-:W-:-:S07]  /*0170*/  IMAD.WIDE.U32 R8, R2, 0x80, R8 ;  /* 0x0000008002087825 */ /* 0x000fce00078e0008 */
.L_x_2:
[----:B------:R-:W-:Y:S01]  /*0180*/  VIADD R10, R10, 0x4000 ;  /* 0x000040000a0a7836 */ /* 0x000fe20000000000 */
[----:B------:R0:W-:Y:S04]  /*0190*/  CCTL.E.PF2 [R8] ;  /* 0x000000000800798f */ /* 0x0001e80000800100 */
[----:B------:R-:W-:Y:S02]  /*01a0*/  ISETP.GE.AND P0, PT, R10, R7, PT ;  /* 0x000000070a00720c */ /* 0x000fe40003f06270 */
[----:B0-----:R-:W-:-:S05]  /*01b0*/  IADD3 R8, P1, PT, R8, 0x4000, RZ ;  /* 0x0000400008087810 */ /* 0x001fca0007f3e0ff */
[----:B------:R-:W-:-:S06]  /*01c0*/  IMAD.X R9, RZ, RZ, R9, P1 ;  /* 0x000000ffff097224 */ /* 0x000fcc00008e0609 */
[----:B------:R-:W-:Y:S05]  /*01d0*/  @!P0 BRA `(.L_x_2) ;  /* 0xfffffffc00e88947 */ /* 0x000fea000383ffff */
.L_x_1:
[----:B------:R-:W-:Y:S05]  /*01e0*/  BSYNC.RECONVERGENT B0 ;  /* 0x0000000000007941 */ /* 0x000fea0003800200 */
.L_x_0:
[----:B------:R-:W0:Y:S01]  /*01f0*/  LDCU.128 UR8, c[0x0][0x390] ;  /* 0x00007200ff0877ac */ /* 0x000e220008000c00 */
[----:B------:R-:W-:Y:S01]  /*0200*/  ISETP.NE.AND P0, PT, R6, R3, PT ;  /* 0x000000030600720c */ /* 0x000fe20003f05270 */
[C---:B------:R-:W-:Y:S01]  /*0210*/  IMAD.SHL.U32 R18, R4.reuse, 0x10, RZ ;  /* 0x0000001004127824 */ /* 0x040fe200078e00ff */
[----:B------:R-:W-:Y:S01]  /*0220*/  SHF.L.U64.HI R19, R4, 0x4, R11 ;  /* 0x0000000404137819 */ /* 0x000fe2000001020b */
[----:B------:R-:W1:Y:S03]  /*0230*/  LDCU.64 UR4, c[0x0][0x358] ;  /* 0x00006b00ff0477ac */ /* 0x000e660008000a00 */
[C---:B0-----:R-:W-:Y:S02]  /*0240*/  IADD3 R14, P2, PT, R18.reuse, UR8, RZ ;  /* 0x00000008120e7c10 */ /* 0x041fe4000ff5e0ff */
[----:B------:R-:W-:Y:S02]  /*0250*/  IADD3 R16, P1, PT, R18, UR10, RZ ;  /* 0x0000000a12107c10 */ /* 0x000fe4000ff3e0ff */
[----:B------:R-:W-:-:S02]  /*0260*/  IADD3.X R15, PT, PT, R19, UR9, RZ, P2, !PT ;  /* 0x00000009130f7c10 */ /* 0x000fc400097fe4ff */
[----:B------:R-:W-:Y:S01]  /*0270*/  IADD3.X R17, PT, PT, R19, UR11, RZ, P1, !PT ;  /* 0x0000000b13117c10 */ /* 0x000fe20008ffe4ff */
[----:B-1----:R-:W-:Y:S08]  /*0280*/  @!P0 BRA `(.L_x_3) ;  /* 0x0000000800ec8947 */ /* 0x002ff00003800000 */
[----:B------:R-:W-:-:S13]  /*0290*/  ISETP.GE.AND P0, PT, R0, 0x1, PT ;  /* 0x000000010000780c */ /* 0x000fda0003f06270 */
[----:B------:R-:W-:Y:S05]  /*02a0*/  @!P0 EXIT ;  /* 0x000000000000894d */ /* 0x000fea0003800000 */
[C---:B------:R-:W-:Y:S01]  /*02b0*/  ISETP.GE.U32.AND P0, PT, R0.reuse, 0x8, PT ;  /* 0x000000080000780c */ /* 0x040fe20003f06070 */
[----:B------:R-:W-:Y:S01]  /*02c0*/  IMAD.MOV.U32 R9, RZ, RZ, RZ ;  /* 0x000000ffff097224 */ /* 0x000fe200078e00ff */
[----:B------:R-:W-:-:S11]  /*02d0*/  LOP3.LUT R8, R0, 0x7, RZ, 0xc0, !PT ;  /* 0x0000000700087812 */ /* 0x000fd600078ec0ff */
[----:B------:R-:W-:Y:S05]  /*02e0*/  @!P0 BRA `(.L_x_4) ;  /* 0x0000000400cc8947 */ /* 0x000fea0003800000 */
[----:B------:R-:W-:-:S13]  /*02f0*/  ISETP.GE.AND P1, PT, R2, R3, PT ;  /* 0x000000030200720c */ /* 0x000fda0003f26270 */
[----:B------:R-:W-:-:S05]  /*0300*/  @!P1 IMAD.WIDE.U32 R12, R2, 0x10, R16 ;  /* 0x00000010020c9825 */ /* 0x000fca00078e0010 */
[----:B------:R-:W2:Y:S04]  /*0310*/  @!P1 LDG.E.64 R4, desc[UR4][R12.64] ;  /* 0x000000040c049981 */ /* 0x000ea8000c1e1b00 */
[----:B------:R-:W2:Y:S01]  /*0320*/  @!P1 LDG.E.64 R6, desc[UR4][R12.64+0x8] ;  /* 0x000008040c069981 */ /* 0x000ea2000c1e1b00 */
[C---:B------:R-:W-:Y:S02]  /*0330*/  VIADD R9, R2.reuse, 0x80 ;  /* 0x0000008002097836 */ /* 0x040fe40000000000 */
[----:B------:R-:W-:-:S03]  /*0340*/  @!P1 IMAD.WIDE.U32 R18, R2, 0x10, R14 ;  /* 0x0000001002129825 */ /* 0x000fc600078e000e */
[C---:B------:R-:W-:Y:S01]  /*0350*/  ISETP.GE.AND P0, PT, R9.reuse, R3, PT ;  /* 0x000000030900720c */ /* 0x040fe20003f06270 */
[----:B------:R-:W-:-:S04]  /*0360*/  IMAD.WIDE R10, R9, 0x10, R16 ;  /* 0x00000010090a7825 */ /* 0x000fc800078e0210 */
[----:B------:R-:W-:Y:S01]  /*0370*/  VIADD R20, R2, 0x100 ;  /* 0x0000010002147836 */ /* 0x000fe20000000000 */
[----:B--2---:R0:W-:Y:S07]  /*0380*/  @!P1 STG.E.128 desc[UR4][R18.64], R4 ;  /* 0x0000000412009986 */ /* 0x0041ee000c101d04 */
[----:B0-----:R-:W2:Y:S04]  /*0390*/  @!P0 LDG.E.64 R4, desc[UR4][R10.64] ;  /* 0x000000040a048981 */ /* 0x001ea8000c1e1b00 */
[----:B------:R-:W2:Y:S01]  /*03a0*/  @!P0 LDG.E.64 R6, desc[UR4][R10.64+0x8] ;  /* 0x000008040a068981 */ /* 0x000ea2000c1e1b00 */
[-C--:B------:R-:W-:Y:S01]  /*03b0*/  ISETP.GE.AND P6, PT, R20, R3.reuse, PT ;  /* 0x000000031400720c */ /* 0x080fe20003fc6270 */
[----:B------:R-:W-:Y:S01]  /*03c0*/  IMAD.WIDE R12, R9, 0x10, R14 ;  /* 0x00000010090c7825 */ /* 0x000fe200078e020e */
[----:B------:R-:W-:Y:S01]  /*03d0*/  IADD3 R22, PT, PT, R2, 0x180, RZ ;  /* 0x0000018002167810 */ /* 0x000fe20007ffe0ff */
[----:B------:R-:W-:Y:S01]  /*03e0*/  BSSY.RECONVERGENT B0, `(.L_x_5) ;  /* 0x0000011000007945 */ /* 0x000fe20003800200 */
[----:B------:R-:W-:Y:S01]  /*03f0*/  LOP3.LUT R9, R0, 0x7ffffff8, RZ, 0xc0, !PT ;  /* 0x7ffffff800097812 */ /* 0x000fe200078ec0ff */
[----:B------:R-:W-:Y:S01]  /*0400*/  VIADD R24, R2, 0x200 ;  /* 0x0000020002187836 */ /* 0x000fe20000000000 */
[----:B------:R-:W-:Y:S01]  /*0410*/  ISETP.GE.AND P5, PT, R22, R3, PT ;  /* 0x000000031600720c */ /* 0x000fe20003fa6270 */
[----:B------:R-:W-:-:S02]  /*0420*/  VIADD R20, R2, 0x280 ;  /* 0x0000028002147836 */ /* 0x000fc40000000000 */
[----:B------:R-:W-:Y:S01]  /*0430*/  VIADD R22, R2, 0x300 ;  /* 0x0000030002167836 */ /* 0x000fe20000000000 */
[-C--:B------:R-:W-:Y:S01]  /*0440*/  ISETP.GE.AND P4, PT, R24, R3.reuse, PT ;  /* 0x000000031800720c */ /* 0x080fe20003f86270 */
[----:B------:R-:W-:Y:S01]  /*0450*/  VIADD R18, R2, 0x380 ;  /* 0x0000038002127836 */ /* 0x000fe20000000000 */
[-C--:B------:R-:W-:Y:S02]  /*0460*/  ISETP.GE.AND P3, PT, R20, R3.reuse, PT ;  /* 0x000000031400720c */ /* 0x080fe40003f66270 */
[-C--:B------:R-:W-:Y:S02]  /*0470*/  ISETP.GE.AND P2, PT, R22, R3.reuse, PT ;  /* 0x000000031600720c */ /* 0x080fe40003f46270 */
[----:B------:R-:W-:Y:S01]  /*0480*/  ISETP.GE.AND P1, PT, R18, R3, PT ;  /* 0x000000031200720c */ /* 0x000fe20003f26270 */
[----:B--2---:R0:W-:Y:S01]  /*0490*/  @!P0 STG.E.128 desc[UR4][R12.64], R4 ;  /* 0x000000040c008986 */ /* 0x0041e2000c101d04 */
[----:B------:R-:W-:Y:S01]  /*04a0*/  ISETP.NE.AND P0, PT, R9, 0x8, PT ;  /* 0x000000080900780c */ /* 0x000fe20003f05270 */
[----:B------:R-:W-:-:S12]  /*04b0*/  @P6 BRA `(.L_x_6) ;  /* 0x00000000000c6947 */ /* 0x000fd80003800000 */
[----:B0-----:R-:W2:Y:S04]  /*04c0*/  LDG.E.64 R4, desc[UR4][R10.64+0x800] ;  /* 0x000800040a047981 */ /* 0x001ea8000c1e1b00 */
[----:B------:R-:W2:Y:S04]  /*04d0*/  LDG.E.64 R6, desc[UR4][R10.64+0x808] ;  /* 0x000808040a067981 */ /* 0x000ea8000c1e1b00 */
[----:B--2---:R1:W-:Y:S02]  /*04e0*/  STG.E.128 desc[UR4][R12.64+0x800], R4 ;  /* 0x000800040c007986 */ /* 0x0043e4000c101d04 */
.L_x_6:
[----:B------:R-:W-:Y:S05]  /*04f0*/  BSYNC.RECONVERGENT B0 ;  /* 0x0000000000007941 */ /* 0x000fea0003800200 */
.L_x_5:
[----:B------:R-:W-:Y:S04]  /*0500*/  BSSY.RECONVERGENT B0, `(.L_x_7) ;  /* 0x0000005000007945 */ /* 0x000fe80003800200 */
[----:B------:R-:W-:Y:S05]  /*0510*/  @P5 BRA `(.L_x_8) ;  /* 0x00000000000c5947 */ /* 0x000fea0003800000 */
[----:B01----:R-:W2:Y:S04]  /*0520*/  LDG.E.64 R4, desc[UR4][R10.64+0x1000] ;  /* 0x001000040a047981 */ /* 0x003ea8000c1e1b00 */
[----:B------:R-:W2:Y:S04]  /*0530*/  LDG.E.64 R6, desc[UR4][R10.64+0x1008] ;  /* 0x001008040a067981 */ /* 0x000ea8000c1e1b00 */
[----:B--2---:R2:W-:Y:S02]  /*0540*/  STG.E.128 desc[UR4][R12.64+0x1000], R4 ;  /* 0x001000040c007986 */ /* 0x0045e4000c101d04 */
.L_x_8:
[----:B------:R-:W-:Y:S05]  /*0550*/  BSYNC.RECONVERGENT B0 ;  /* 0x0000000000007941 */ /* 0x000fea0003800200 */
.L_x_7:
[----:B------:R-:W-:Y:S04]  /*0560*/  BSSY.RECONVERGENT B0, `(.L_x_9) ;  /* 0x0000005000007945 */ /* 0x000fe80003800200 */
[----:B------:R-:W-:Y:S05]  /*0570*/  @P4 BRA `(.L_x_10) ;  /* 0x00000000000c4947 */ /* 0x000fea0003800000 */
[----:B012---:R-:W2:Y:S04]  /*0580*/  LDG.E.64 R4, desc[UR4][R10.64+0x1800] ;  /* 0x001800040a047981 */ /* 0x007ea8000c1e1b00 */
[----:B------:R-:W2:Y:S04]  /*0590*/  LDG.E.64 R6, desc[UR4][R10.64+0x1808] ;  /* 0x001808040a067981 */ /* 0x000ea8000c1e1b00 */
[----:B--2---:R3:W-:Y:S02]  /*05a0*/  STG.E.128 desc[UR4][R12.64+0x1800], R4 ;  /* 0x001800040c007986 */ /* 0x0047e4000c101d04 */
.L_x_10:
[----:B------:R-:W-:Y:S05]  /*05b0*/  BSYNC.RECONVERGENT B0 ;  /* 0x0000000000007941 */ /* 0x000fea0003800200 */
.L_x_9:
[----:B------:R-:W-:Y:S04]  /*05c0*/  BSSY.RECONVERGENT B0, `(.L_x_11) ;  /* 0x0000005000007945 */ /* 0x000fe80003800200 */
[----:B------:R-:W-:Y:S05]  /*05d0*/  @P3 BRA `(.L_x_12) ;  /* 0x00000000000c3947 */ /* 0x000fea0003800000 */
[----:B0123--:R-:W2:Y:S04]  /*05e0*/  LDG.E.64 R4, desc[UR4][R10.64+0x2000] ;  /* 0x002000040a047981 */ /* 0x00fea8000c1e1b00 */
[----:B------:R-:W2:Y:S04]  /*05f0*/  LDG.E.64 R6, desc[UR4][R10.64+0x2008] ;  /* 0x002008040a067981 */ /* 0x000ea8000c1e1b00 */
[----:B--2---:R4:W-:Y:S02]  /*0600*/  STG.E.128 desc[UR4][R12.64+0x2000], R4 ;  /* 0x002000040c007986 */ /* 0x0049e4000c101d04 */
.L_x_12:
[----:B------:R-:W-:Y:S05]  /*0610*/  BSYNC.RECONVERGENT B0 ;  /* 0x0000000000007941 */ /* 0x000fea0003800200 */
.L_x_11:
[----:B------:R-:W-:Y:S04]  /*0620*/  BSSY.RECONVERGENT B0, `(.L_x_13) ;  /* 0x0000005000007945 */ /* 0x000fe80003800200 */
[----:B------:R-:W-:Y:S05]  /*0630*/  @P2 BRA `(.L_x_14) ;  /* 0x00000000000c2947 */ /* 0x000fea0003800000 */
[----:B01234-:R-:W2:Y:S04]  /*0640*/  LDG.E.64 R4, desc[UR4][R10.64+0x2800] ;  /* 0x002800040a047981 */ /* 0x01fea8000c1e1b00 */
[----:B------:R-:W2:Y:S04]  /*0650*/  LDG.E.64 R6, desc[UR4][R10.64+0x2808] ;  /* 0x002808040a067981 */ /* 0x000ea8000c1e1b00 */
[----:B--2---:R0:W-:Y:S02]  /*0660*/  STG.E.128 desc[UR4][R12.64+0x2800], R4 ;  /* 0x002800040c007986 */ /* 0x0041e4000c101d04 */
.L_x_14:
[----:B------:R-:W-:Y:S05]  /*0670*/  BSYNC.RECONVERGENT B0 ;  /* 0x0000000000007941 */ /* 0x000fea0003800200 */
.L_x_13:
[----:B------:R-:W-:Y:S04]  /*0680*/  BSSY.RECONVERGENT B0, `(.L_x_15) ;  /* 0x0000005000007945 */ /* 0x000fe80003800200 */
[----:B------:R-:W-:Y:S05]  /*0690*/  @P1 BRA `(.L_x_16) ;  /* 0x00000000000c1947 */ /* 0x000fea0003800000 */
[----:B01234-:R-:W2:Y:S04]  /*06a0*/  LDG.E.64 R4, desc[UR4][R10.64+0x3000] ;  /* 0x003000040a047981 */ /* 0x01fea8000c1e1b00 */
[----:B------:R-:W2:Y:S04]  /*06b0*/  LDG.E.64 R6, desc[UR4][R10.64+0x3008] ;  /* 0x003008040a067981 */ /* 0x000ea8000c1e1b00 */
[----:B--2---:R0:W-:Y:S02]  /*06c0*/  STG.E.128 desc[UR4][R12.64+0x3000], R4 ;  /* 0x003000040c007986 */ /* 0x0041e4000c101d04 */
.L_x_16:
[----:B------:R-:W-:Y:S05]  /*06d0*/  BSYNC.RECONVERGENT B0 ;  /* 0x0000000000007941 */ /* 0x000fea0003800200 */
.L_x_15:
[----:B------:R-:W-:Y:S05]  /*06e0*/  @!P0 BRA `(.L_x_4) ;  /* 0x0000000000cc8947 */ /* 0x000fea0003800000 */
[----:B------:R-:W-:-:S07]  /*06f0*/  IMAD.MOV.U32 R0, RZ, RZ, 0x8 ;  /* 0x00000008ff007424 */ /* 0x000fce00078e00ff */
.L_x_19:
[----:B------:R-:W-:-:S05]  /*0700*/  IMAD R10, R0, 0x80, R2 ;  /* 0x00000080000a7824 */ /* 0x000fca00078e0202 */
[----:B------:R-:W-:-:S13]  /*0710*/  ISETP.GE.AND P0, PT, R10, R3, PT ;  /* 0x000000030a00720c */ /* 0x000fda0003f06270 */
[----:B------:R-:W-:-:S05]  /*0720*/  @!P0 IMAD.WIDE.U32 R20, R10, 0x10, R16 ;  /* 0x000000100a148825 */ /* 0x000fca00078e0010 */
[----:B01234-:R-:W2:Y:S04]  /*0730*/  @!P0 LDG.E.64 R4, desc[UR4][R20.64] ;  /* 0x0000000414048981 */ /* 0x01fea8000c1e1b00 */
        /* <DEDUP_REMOVED lines=9> */
[----:B------:R-:W-:Y:S01]  /*07d0*/  ISETP.GE.AND P0, PT, R18, R3, PT ;  /* 0x000000031200720c */ /* 0x000fe20003f06270 */
[----:B------:R-:W-:Y:S01]  /*07e0*/  IMAD.WIDE R18, R19, 0x10, R14 ;  /* 0x0000001013127825 */ /* 0x000fe200078e020e */
[----:B------:R-:W-:-:S04]  /*07f0*/  IADD3 R20, PT, PT, R10, 0x180, RZ ;  /* 0x000001800a147810 */ /* 0x000fc80007ffe0ff */
[----:B--2---:R0:W-:Y:S07]  /*0800*/  @!P1 STG.E.128 desc[UR4][R18.64], R4 ;  /* 0x0000000412009986 */ /* 0x0041ee000c101d04 */
[----:B0-----:R-:W2:Y:S04]  /*0810*/  @!P0 LDG.E.64 R4, desc[UR4][R12.64+0x800] ;  /* 0x000800040c048981 */ /* 0x001ea8000c1e1b00 */
[----:B------:R-:W2:Y:S01]  /*0820*/  @!P0 LDG.E.64 R6, desc[UR4][R12.64+0x808] ;  /* 0x000808040c068981 */ /* 0x000ea2000c1e1b00 */
[----:B------:R-:W-:Y:S01]  /*0830*/  ISETP.GE.AND P1, PT, R20, R3, PT ;  /* 0x000000031400720c */ /* 0x000fe20003f26270 */
[----:B------:R-:W-:-:S02]  /*0840*/  VIADD R20, R10, 0x200 ;  /* 0x000002000a147836 */ /* 0x000fc40000000000 */
[----:B--2---:R0:W-:Y:S10]  /*0850*/  @!P0 STG.E.128 desc[UR4][R18.64+0x800], R4 ;  /* 0x0008000412008986 */ /* 0x0041f4000c101d04 */
        /* <DEDUP_REMOVED lines=17> */
[----:B------:R-:W-:Y:S01]  /*0970*/  VIADD R0, R0, 0x8 ;  /* 0x0000000800007836 */ /* 0x000fe20000000000 */
[----:B------:R-:W-:Y:S04]  /*0980*/  BSSY.RECONVERGENT B0, `(.L_x_17) ;  /* 0x0000008000007945 */ /* 0x000fe80003800200 */
[----:B------:R-:W-:Y:S01]  /*0990*/  ISETP.NE.AND P1, PT, R0, R9, PT ;  /* 0x000000090000720c */ /* 0x000fe20003f25270 */
[----:B--2---:R0:W-:Y:S01]  /*09a0*/  @!P0 STG.E.128 desc[UR4][R18.64+0x2800], R4 ;  /* 0x0028000412008986 */ /* 0x0041e2000c101d04 */
[----:B------:R-:W-:-:S13]  /*09b0*/  ISETP.GE.AND P0, PT, R10, R3, PT ;  /* 0x000000030a00720c */ /* 0x000fda0003f06270 */
[----:B------:R-:W-:Y:S05]  /*09c0*/  @P0 BRA `(.L_x_18) ;  /* 0x00000000000c0947 */ /* 0x000fea0003800000 */
[----:B0-----:R-:W2:Y:S04]  /*09d0*/  LDG.E.64 R4, desc[UR4][R12.64+0x3000] ;  /* 0x003000040c047981 */ /* 0x001ea8000c1e1b00 */
[----:B------:R-:W2:Y:S04]  /*09e0*/  LDG.E.64 R6, desc[UR4][R12.64+0x3008] ;  /* 0x003008040c067981 */ /* 0x000ea8000c1e1b00 */
[----:B--2---:R1:W-:Y:S02]  /*09f0*/  STG.E.128 desc[UR4][R18.64+0x3000], R4 ;  /* 0x0030000412007986 */ /* 0x0043e4000c101d04 */
.L_x_18:
[----:B------:R-:W-:Y:S05]  /*0a00*/  BSYNC.RECONVERGENT B0 ;  /* 0x0000000000007941 */ /* 0x000fea0003800200 */
.L_x_17:
[----:B------:R-:W-:Y:S05]  /*0a10*/  @P1 BRA `(.L_x_19) ;  /* 0xfffffffc00381947 */ /* 0x000fea000383ffff */
.L_x_4:
[----:B------:R-:W-:-:S13]  /*0a20*/  ISETP.NE.AND P0, PT, R8, RZ, PT ;  /* 0x000000ff0800720c */ /* 0x000fda0003f05270 */
[----:B------:R-:W-:Y:S05]  /*0a30*/  @!P0 EXIT ;  /* 0x000000000000894d */ /* 0x000fea0003800000 */
[----:B------:R-:W5:Y:S01]  /*0a40*/  LDC R0, c[0x0][0x388] ;  /* 0x0000e200ff007b82 */ /* 0x000f620000000800 */
[----:B------:R-:W-:Y:S02]  /*0a50*/  ISETP.GE.U32.AND P0, PT, R8, 0x4, PT ;  /* 0x000000040800780c */ /* 0x000fe40003f06070 */
[----:B-----5:R-:W-:-:S04]  /*0a60*/  LOP3.LUT R10, R0, 0x3, RZ, 0xc0, !PT ;  /* 0x00000003000a7812 */ /* 0x020fc800078ec0ff */
[----:B------:R-:W-:-:S07]  /*0a70*/  ISETP.NE.AND P2, PT, R10, RZ, PT ;  /* 0x000000ff0a00720c */ /* 0x000fce0003f45270 */
[----:B------:R-:W-:Y:S06]  /*0a80*/  @!P0 BRA `(.L_x_20) ;  /* 0x0000000000748947 */ /* 0x000fec0003800000 */
[----:B------:R-:W-:-:S05]  /*0a90*/  IMAD R11, R9, 0x80, R2 ;  /* 0x00000080090b7824 */ /* 0x000fca00078e0202 */
[----:B------:R-:W-:-:S13]  /*0aa0*/  ISETP.GE.AND P0, PT, R11, R3, PT ;  /* 0x000000030b00720c */ /* 0x000fda0003f06270 */
[----:B01234-:R-:W-:-:S05]  /*0ab0*/  @!P0 IMAD.WIDE R12, R11, 0x10, R16 ;  /* 0x000000100b0c8825 */ /* 0x01ffca00078e0210 */
[----:B------:R-:W2:Y:S04]  /*0ac0*/  @!P0 LDG.E.64 R4, desc[UR4][R12.64] ;  /* 0x000000040c048981 */ /* 0x000ea8000c1e1b00 */
[----:B------:R-:W2:Y:S01]  /*0ad0*/  @!P0 LDG.E.64 R6, desc[UR4][R12.64+0x8] ;  /* 0x000008040c068981 */ /* 0x000ea2000c1e1b00 */
[C---:B------:R-:W-:Y:S02]  /*0ae0*/  VIADD R31, R11.reuse, 0x80 ;  /* 0x000000800b1f7836 */ /* 0x040fe40000000000 */
[----:B------:R-:W-:-:S03]  /*0af0*/  @!P0 IMAD.WIDE R18, R11, 0x10, R14 ;  /* 0x000000100b128825 */ /* 0x000fc600078e020e */
[----:B------:R-:W-:-:S13]  /*0b00*/  ISETP.GE.AND P1, PT, R31, R3, PT ;  /* 0x000000031f00720c */ /* 0x000fda0003f26270 */
[----:B------:R-:W-:Y:S01]  /*0b10*/  @!P1 IMAD.WIDE R28, R31, 0x10, R16 ;  /* 0x000000101f1c9825 */ /* 0x000fe200078e0210 */
[----:B------:R-:W-:Y:S01]  /*0b20*/  IADD3 R33, PT, PT, R11, 0x100, RZ ;  /* 0x000001000b217810 */ /* 0x000fe20007ffe0ff */
[----:B--2---:R0:W-:Y:S04]  /*0b30*/  @!P0 STG.E.128 desc[UR4][R18.64], R4 ;  /* 0x0000000412008986 */ /* 0x0041e8000c101d04 */
[----:B------:R-:W2:Y:S04]  /*0b40*/  @!P1 LDG.E.64 R20, desc[UR4][R28.64] ;  /* 0x000000041c149981 */ /* 0x000ea8000c1e1b00 */
[----:B------:R-:W2:Y:S01]  /*0b50*/  @!P1 LDG.E.64 R22, desc[UR4][R28.64+0x8] ;  /* 0x000008041c169981 */ /* 0x000ea2000c1e1b00 */
[----:B------:R-:W-:Y:S01]  /*0b60*/  ISETP.GE.AND P0, PT, R33, R3, PT ;  /* 0x000000032100720c */ /* 0x000fe20003f06270 */
[----:B------:R-:W-:-:S12]  /*0b70*/  @!P1 IMAD.WIDE R30, R31, 0x10, R14 ;  /* 0x000000101f1e9825 */ /* 0x000fd800078e020e */
[----:B------:R-:W-:-:S04]  /*0b80*/  @!P0 IMAD.WIDE R12, R33, 0x10, R16 ;  /* 0x00000010210c8825 */ /* 0x000fc800078e0210 */
[----:B------:R-:W-:Y:S01]  /*0b90*/  VIADD R11, R11, 0x180 ;  /* 0x000001800b0b7836 */ /* 0x000fe20000000000 */
[----:B--2---:R1:W-:Y:S04]  /*0ba0*/  @!P1 STG.E.128 desc[UR4][R30.64], R20 ;  /* 0x000000141e009986 */ /* 0x0043e8000c101d04 */
[----:B------:R-:W2:Y:S04]  /*0bb0*/  @!P0 LDG.E.64 R24, desc[UR4][R12.64] ;  /* 0x000000040c188981 */ /* 0x000ea8000c1e1b00 */
[----:B------:R-:W2:Y:S01]  /*0bc0*/  @!P0 LDG.E.64 R26, desc[UR4][R12.64+0x8] ;  /* 0x000008040c1a8981 */ /* 0x000ea2000c1e1b00 */
[----:B------:R-:W-:Y:S01]  /*0bd0*/  ISETP.GE.AND P1, PT, R11, R3, PT ;  /* 0x000000030b00720c */ /* 0x000fe20003f26270 */
[----:B0-----:R-:W-:-:S12]  /*0be0*/  @!P0 IMAD.WIDE R18, R33, 0x10, R14 ;  /* 0x0000001021128825 */ /* 0x001fd800078e020e */
[C---:B------:R-:W-:Y:S01]  /*0bf0*/  @!P1 IMAD.WIDE R28, R11.reuse, 0x10, R16 ;  /* 0x000000100b1c9825 */ /* 0x040fe200078e0210 */
[----:B--2---:R1:W-:Y:S04]  /*0c00*/  @!P0 STG.E.128 desc[UR4][R18.64], R24 ;  /* 0x0000001812008986 */ /* 0x0043e8000c101d04 */
[----:B------:R-:W2:Y:S04]  /*0c10*/  @!P1 LDG.E.64 R4, desc[UR4][R28.64] ;  /* 0x000000041c049981 */ /* 0x000ea8000c1e1b00 */
[----:B------:R-:W2:Y:S01]  /*0c20*/  @!P1 LDG.E.64 R6, desc[UR4][R28.64+0x8] ;  /* 0x000008041c069981 */ /* 0x000ea2000c1e1b00 */
[----:B------:R-:W-:-:S04]  /*0c30*/  @!P1 IMAD.WIDE R32, R11, 0x10, R14 ;  /* 0x000000100b209825 */ /* 0x000fc800078e020e */
[----:B------:R-:W-:Y:S01]  /*0c40*/  VIADD R9, R9, 0x4 ;  /* 0x0000000409097836 */ /* 0x000fe20000000000 */
[----:B--2---:R1:W-:Y:S06]  /*0c50*/  @!P1 STG.E.128 desc[UR4][R32.64], R4 ;  /* 0x0000000420009986 */ /* 0x0043ec000c101d04 */
.L_x_20:
[----:B------:R-:W-:Y:S05]  /*0c60*/  @!P2 EXIT ;  /* 0x000000000000a94d */ /* 0x000fea0003800000 */
[----:B------:R-:W-:Y:S02]  /*0c70*/  ISETP.NE.AND P0, PT, R10, 0x1, PT ;  /* 0x000000010a00780c */ /* 0x000fe40003f05270 */
[----:B------:R-:W-:-:S04]  /*0c80*/  LOP3.LUT R0, R0, 0x1, RZ, 0xc0, !PT ;  /* 0x0000000100007812 */ /* 0x000fc800078ec0ff */
[----:B------:R-:W-:-:S07]  /*0c90*/  ISETP.NE.U32.AND P2, PT, R0, 0x1, PT ;  /* 0x000000010000780c */ /* 0x000fce0003f45070 */
[----:B------:R-:W-:Y:S06]  /*0ca0*/  @!P0 BRA `(.L_x_21) ;  /* 0x00000000003c8947 */ /* 0x000fec0003800000 */
[----:B01234-:R-:W-:-:S05]  /*0cb0*/  IMAD R13, R9, 0x80, R2 ;  /* 0x00000080090d7824 */ /* 0x01ffca00078e0202 */
[----:B------:R-:W-:-:S13]  /*0cc0*/  ISETP.GE.AND P0, PT, R13, R3, PT ;  /* 0x000000030d00720c */ /* 0x000fda0003f06270 */
[----:B------:R-:W-:-:S05]  /*0cd0*/  @!P0 IMAD.WIDE R10, R13, 0x10, R16 ;  /* 0x000000100d0a8825 */ /* 0x000fca00078e0210 */
[----:B------:R-:W2:Y:S04]  /*0ce0*/  @!P0 LDG.E.64 R4, desc[UR4][R10.64] ;  /* 0x000000040a048981 */ /* 0x000ea8000c1e1b00 */
[----:B------:R-:W2:Y:S01]  /*0cf0*/  @!P0 LDG.E.64 R6, desc[UR4][R10.64+0x8] ;  /* 0x000008040a068981 */ /* 0x000ea2000c1e1b00 */
[C---:B------:R-:W-:Y:S02]  /*0d00*/  VIADD R25, R13.reuse, 0x80 ;  /* 0x000000800d197836 */ /* 0x040fe40000000000 */
[----:B------:R-:W-:-:S03]  /*0d10*/  @!P0 IMAD.WIDE R12, R13, 0x10, R14 ;  /* 0x000000100d0c8825 */ /* 0x000fc600078e020e */
[----:B------:R-:W-:-:S13]  /*0d20*/  ISETP.GE.AND P1, PT, R25, R3, PT ;  /* 0x000000031900720c */ /* 0x000fda0003f26270 */
[C---:B------:R-:W-:Y:S01]  /*0d30*/  @!P1 IMAD.WIDE R18, R25.reuse, 0x10, R16 ;  /* 0x0000001019129825 */ /* 0x040fe200078e0210 */
[----:B--2---:R0:W-:Y:S04]  /*0d40*/  @!P0 STG.E.128 desc[UR4][R12.64], R4 ;  /* 0x000000040c008986 */ /* 0x0041e8000c101d04 */
[----:B------:R-:W2:Y:S04]  /*0d50*/  @!P1 LDG.E.64 R20, desc[UR4][R18.64] ;  /* 0x0000000412149981 */ /* 0x000ea8000c1e1b00 */
[----:B------:R-:W2:Y:S01]  /*0d60*/  @!P1 LDG.E.64 R22, desc[UR4][R18.64+0x8] ;  /* 0x0000080412169981 */ /* 0x000ea2000c1e1b00 */
[----:B------:R-:W-:-:S04]  /*0d70*/  @!P1 IMAD.WIDE R24, R25, 0x10, R14 ;  /* 0x0000001019189825 */ /* 0x000fc800078e020e */
[----:B------:R-:W-:Y:S01]  /*0d80*/  VIADD R9, R9, 0x2 ;  /* 0x0000000209097836 */ /* 0x000fe20000000000 */
[----:B--2---:R0:W-:Y:S06]  /*0d90*/  @!P1 STG.E.128 desc[UR4][R24.64], R20 ;  /* 0x0000001418009986 */ /* 0x0041ec000c101d04 */
.L_x_21:
[----:B------:R-:W-:Y:S05]  /*0da0*/  @P2 EXIT ;  /* 0x000000000000294d */ /* 0x000fea0003800000 */
[----:B------:R-:W-:-:S05]  /*0db0*/  IMAD R9, R9, 0x80, R2 ;  /* 0x0000008009097824 */ /* 0x000fca00078e0202 */
[----:B------:R-:W-:-:S13]  /*0dc0*/  ISETP.GE.AND P0, PT, R9, R3, PT ;  /* 0x000000030900720c */ /* 0x000fda0003f06270 */
[----:B------:R-:W-:Y:S05]  /*0dd0*/  @P0 EXIT ;  /* 0x000000000000094d */ /* 0x000fea0003800000 */
[----:B------:R-:W-:-:S05]  /*0de0*/  IMAD.WIDE R16, R9, 0x10, R16 ;  /* 0x0000001009107825 */ /* 0x000fca00078e0210 */
[----:B01234-:R-:W2:Y:S04]  /*0df0*/  LDG.E.64 R4, desc[UR4][R16.64] ;  /* 0x0000000410047981 */ /* 0x01fea8000c1e1b00 */
[----:B------:R-:W2:Y:S01]  /*0e00*/  LDG.E.64 R6, desc[UR4][R16.64+0x8] ;  /* 0x0000080410067981 */ /* 0x000ea2000c1e1b00 */
[----:B------:R-:W-:-:S05]  /*0e10*/  IMAD.WIDE R14, R9, 0x10, R14 ;  /* 0x00000010090e7825 */ /* 0x000fca00078e020e */
[----:B--2---:R-:W-:Y:S01]  /*0e20*/  STG.E.128 desc[UR4][R14.64], R4 ;  /* 0x000000040e007986 */ /* 0x004fe2000c101d04 */
[----:B------:R-:W-:Y:S05]  /*0e30*/  EXIT ;  /* 0x000000000000794d */ /* 0x000fea0003800000 */
.L_x_3:
[----:B------:R-:W-:-:S13]  /*0e40*/  ISETP.GE.AND P0, PT, R0, 0x1, PT ;  /* 0x000000010000780c */ /* 0x000fda0003f06270 */
[----:B------:R-:W-:Y:S05]  /*0e50*/  @!P0 EXIT ;  /* 0x000000000000894d */ /* 0x000fea0003800000 */
[C---:B------:R-:W-:Y:S01]  /*0e60*/  ISETP.GE.U32.AND P1, PT, R0.reuse, 0x10, PT ;  /* 0x000000100000780c */ /* 0x040fe20003f26070 */
[----:B------:R-:W-:Y:S01]  /*0e70*/  IMAD.MOV.U32 R7, RZ, RZ, RZ ;  /* 0x000000ffff077224 */ /* 0x000fe200078e00ff */
[----:B------:R-:W-:-:S04]  /*0e80*/  LOP3.LUT R12, R0, 0xf, RZ, 0xc0, !PT ;  /* 0x0000000f000c7812 */ /* 0x000fc800078ec0ff */
[----:B------:R-:W-:-:S07]  /*0e90*/  ISETP.NE.AND P0, PT, R12, RZ, PT ;  /* 0x000000ff0c00720c */ /* 0x000fce0003f05270 */
[----:B------:R-:W-:Y:S06]  /*0ea0*/  @!P1 BRA `(.L_x_22) ;  /* 0x00000004000c9947 */ /* 0x000fec0003800000 */
[----:B------:R-:W-:Y:S01]  /*0eb0*/  LOP3.LUT R7, R0, 0x7ffffff0, RZ, 0xc0, !PT ;  /* 0x7ffffff000077812 */ /* 0x000fe200078ec0ff */
[C---:B------:R-:W-:Y:S01]  /*0ec0*/  IMAD.WIDE.U32 R4, R2.reuse, 0x10, R18 ;  /* 0x0000001002047825 */ /* 0x040fe200078e0012 */
[----:B------:R-:W-:-:S03]  /*0ed0*/  IADD3 R3, PT, PT, R2, 0x480, RZ ;  /* 0x0000048002037810 */ /* 0x000fc60007ffe0ff */
[----:B------:R-:W-:-:S07]  /*0ee0*/  IMAD.MOV R6, RZ, RZ, -R7 ;  /* 0x000000ffff067224 */ /* 0x000fce00078e0a07 */
.L_x_23:
[----:B------:R-:W-:-:S04]  /*0ef0*/  IADD3 R22, P1, PT, R4, UR10, RZ ;  /* 0x0000000a04167c10 */ /* 0x000fc8000ff3e0ff */
[----:B------:R-:W-:-:S05]  /*0f00*/  IADD3.X R23, PT, PT, R5, UR11, RZ, P1, !PT ;  /* 0x0000000b05177c10 */ /* 0x000fca0008ffe4ff */
[----:B0-----:R-:W2:Y:S04]  /*0f10*/  LDG.E.64 R8, desc[UR4][R22.64] ;  /* 0x0000000416087981 */ /* 0x001ea8000c1e1b00 */
[----:B------:R-:W2:Y:S01]  /*0f20*/  LDG.E.64 R10, desc[UR4][R22.64+0x8] ;  /* 0x00000804160a7981 */ /* 0x000ea2000c1e1b00 */
[----:B------:R-:W-:-:S04]  /*0f30*/  IADD3 R20, P1, PT, R4, UR8, RZ ;  /* 0x0000000804147c10 */ /* 0x000fc8000ff3e0ff */
[----:B------:R-:W-:-:S05]  /*0f40*/  IADD3.X R21, PT, PT, R5, UR9, RZ, P1, !PT ;  /* 0x0000000905157c10 */ /* 0x000fca0008ffe4ff */
[----:B--2---:R0:W-:Y:S04]  /*0f50*/  STG.E.128 desc[UR4][R20.64], R8 ;  /* 0x0000000814007986 */ /* 0x0041e8000c101d04 */
[----:B0-----:R-:W2:Y:S04]  /*0f60*/  LDG.E.64 R8, desc[UR4][R22.64+0x800] ;  /* 0x0008000416087981 */ /* 0x001ea8000c1e1b00 */
[----:B------:R-:W2:Y:S04]  /*0f70*/  LDG.E.64 R10, desc[UR4][R22.64+0x808] ;  /* 0x00080804160a7981 */ /* 0x000ea8000c1e1b00 */
        /* <DEDUP_REMOVED lines=17> */
[----:B------:R-:W2:Y:S01]  /*1090*/  LDG.E.64 R10, desc[UR4][R22.64+0x3808] ;  /* 0x00380804160a7981 */ /* 0x000ea2000c1e1b00 */
[----:B------:R-:W-:-:S03]  /*10a0*/  IMAD.WIDE R26, R3, 0x10, R18 ;  /* 0x00000010031a7825 */ /* 0x000fc600078e0212 */
[----:B------:R-:W-:Y:S01]  /*10b0*/  IADD3 R24, P1, PT, R26, UR10, RZ ;  /* 0x0000000a1a187c10 */ /* 0x000fe2000ff3e0ff */
[----:B--2---:R0:W-:Y:S04]  /*10c0*/  STG.E.128 desc[UR4][R20.64+0x3800], R8 ;  /* 0x0038000814007986 */ /* 0x0041e8000c101d04 */
[----:B0-----:R-:W2:Y:S04]  /*10d0*/  LDG.E.64 R8, desc[UR4][R22.64+0x4000] ;  /* 0x0040000416087981 */ /* 0x001ea8000c1e1b00 */
[----:B------:R-:W2:Y:S01]  /*10e0*/  LDG.E.64 R10, desc[UR4][R22.64+0x4008] ;  /* 0x00400804160a7981 */ /* 0x000ea2000c1e1b00 */
[----:B------:R-:W-:-:S03]  /*10f0*/  IADD3.X R25, PT, PT, R27, UR11, RZ, P1, !PT ;  /* 0x0000000b1b197c10 */ /* 0x000fc60008ffe4ff */
[----:B--2---:R0:W-:Y:S04]  /*1100*/  STG.E.128 desc[UR4][R20.64+0x4000], R8 ;  /* 0x0040000814007986 */ /* 0x0041e8000c101d04 */
        /* <DEDUP_REMOVED lines=22> */
[----:B------:R-:W-:Y:S01]  /*1270*/  VIADD R6, R6, 0x10 ;  /* 0x0000001006067836 */ /* 0x000fe20000000000 */
[----:B------:R-:W-:Y:S01]  /*1280*/  IADD3 R4, P2, PT, R4, 0x8000, RZ ;  /* 0x0000800004047810 */ /* 0x000fe20007f5e0ff */
[----:B------:R-:W-:-:S03]  /*1290*/  VIADD R3, R3, 0x800 ;  /* 0x0000080003037836 */ /* 0x000fc60000000000 */
[----:B------:R-:W-:Y:S01]  /*12a0*/  ISETP.NE.AND P1, PT, R6, RZ, PT ;  /* 0x000000ff0600720c */ /* 0x000fe20003f25270 */
[----:B------:R-:W-:Y:S01]  /*12b0*/  IMAD.X R5, RZ, RZ, R5, P2 ;  /* 0x000000ffff057224 */ /* 0x000fe200010e0605 */
[----:B--2---:R0:W-:Y:S11]  /*12c0*/  STG.E.128 desc[UR4][R20.64+0x3000], R8 ;  /* 0x0030000814007986 */ /* 0x0041f6000c101d04 */
[----:B------:R-:W-:Y:S05]  /*12d0*/  @P1 BRA `(.L_x_23) ;  /* 0xfffffffc00041947 */ /* 0x000fea000383ffff */
.L_x_22:
[----:B------:R-:W-:Y:S05]  /*12e0*/  @!P0 EXIT ;  /* 0x000000000000894d */ /* 0x000fea0003800000 */
[----:B------:R-:W-:Y:S02]  /*12f0*/  ISETP.GE.U32.AND P0, PT, R12, 0x8, PT ;  /* 0x000000080c00780c */ /* 0x000fe40003f06070 */
[----:B------:R-:W-:-:S04]  /*1300*/  LOP3.LUT R3, R0, 0x7, RZ, 0xc0, !PT ;  /* 0x0000000700037812 */ /* 0x000fc800078ec0ff */
[----:B------:R-:W-:-:S07]  /*1310*/  ISETP.NE.AND P1, PT, R3, RZ, PT ;  /* 0x000000ff0300720c */ /* 0x000fce0003f25270 */
[----:B------:R-:W-:Y:S06]  /*1320*/  @!P0 BRA `(.L_x_24) ;  /* 0x0000000000708947 */ /* 0x000fec0003800000 */
[----:B------:R-:W-:-:S04]  /*1330*/  IMAD R5, R7, 0x80, R2 ;  /* 0x0000008007057824 */ /* 0x000fc800078e0202 */
[----:B------:R-:W-:-:S05]  /*1340*/  IMAD.WIDE R12, R5, 0x10, R16 ;  /* 0x00000010050c7825 */ /* 0x000fca00078e0210 */
[----:B0-----:R-:W2:Y:S04]  /*1350*/  LDG.E.64 R8, desc[UR4][R12.64] ;  /* 0x000000040c087981 */ /* 0x001ea8000c1e1b00 */
[----:B------:R-:W2:Y:S01]  /*1360*/  LDG.E.64 R10, desc[UR4][R12.64+0x8] ;  /* 0x000008040c0a7981 */ /* 0x000ea2000c1e1b00 */
[----:B------:R-:W-:-:S05]  /*1370*/  IMAD.WIDE R4, R5, 0x10, R14 ;  /* 0x0000001005047825 */ /* 0x000fca00078e020e */
        /* <DEDUP_REMOVED lines=21> */
[----:B------:R-:W-:-:S03]  /*14d0*/  VIADD R7, R7, 0x8 ;  /* 0x0000000807077836 */ /* 0x000fc60000000000 */
[----:B--2---:R1:W-:Y:S04]  /*14e0*/  STG.E.128 desc[UR4][R4.64+0x3800], R8 ;  /* 0x0038000804007986 */ /* 0x0043e8000c101d04 */
.L_x_24:
[----:B------:R-:W-:Y:S05]  /*14f0*/  @!P1 EXIT ;  /* 0x000000000000994d */ /* 0x000fea0003800000 */
[----:B------:R-:W-:Y:S02]  /*1500*/  ISETP.GE.U32.AND P0, PT, R3, 0x4, PT ;  /* 0x000000040300780c */ /* 0x000fe40003f06070 */
[----:B------:R-:W-:-:S04]  /*1510*/  LOP3.LUT R0, R0, 0x3, RZ, 0xc0, !PT ;  /* 0x0000000300007812 */ /* 0x000fc800078ec0ff */
[----:B------:R-:W-:-:S07]  /*1520*/  ISETP.NE.AND P1, PT, R0, RZ, PT ;  /* 0x000000ff0000720c */ /* 0x000fce0003f25270 */
[----:B------:R-:W-:Y:S06]  /*1530*/  @!P0 BRA `(.L_x_25) ;  /* 0x0000000000408947 */ /* 0x000fec0003800000 */
[----:B-1----:R-:W-:-:S04]  /*1540*/  IMAD R5, R7, 0x80, R2 ;  /* 0x0000008007057824 */ /* 0x002fc800078e0202 */
[----:B------:R-:W-:-:S05]  /*1550*/  IMAD.WIDE R12, R5, 0x10, R16 ;  /* 0x00000010050c7825 */ /* 0x000fca00078e0210 */
[----:B0-----:R-:W2:Y:S04]  /*1560*/  LDG.E.64 R8, desc[UR4][R12.64] ;  /* 0x000000040c087981 */ /* 0x001ea8000c1e1b00 */
[----:B------:R-:W2:Y:S01]  /*1570*/  LDG.E.64 R10, desc[UR4][R12.64+0x8] ;  /* 0x000008040c0a7981 */ /* 0x000ea2000c1e1b00 */
[----:B------:R-:W-:-:S05]  /*1580*/  IMAD.WIDE R4, R5, 0x10, R14 ;  /* 0x0000001005047825 */ /* 0x000fca00078e020e */
[----:B--2---:R2:W-:Y:S04]  /*1590*/  STG.E.128 desc[UR4][R4.64], R8 ;  /* 0x0000000804007986 */ /* 0x0045e8000c101d04 */
[----:B------:R-:W3:Y:S04]  /*15a0*/  LDG.E.64 R20, desc[UR4][R12.64+0x800] ;  /* 0x000800040c147981 */ /* 0x000ee8000c1e1b00 */
[----:B------:R-:W3:Y:S04]  /*15b0*/  LDG.E.64 R22, desc[UR4][R12.64+0x808] ;  /* 0x000808040c167981 */ /* 0x000ee8000c1e1b00 */
[----:B---3--:R2:W-:Y:S04]  /*15c0*/  STG.E.128 desc[UR4][R4.64+0x800], R20 ;  /* 0x0008001404007986 */ /* 0x0085e8000c101d04 */
[----:B------:R-:W3:Y:S04]  /*15d0*/  LDG.E.64 R24, desc[UR4][R12.64+0x1000] ;  /* 0x001000040c187981 */ /* 0x000ee8000c1e1b00 */
[----:B------:R-:W3:Y:S04]  /*15e0*/  LDG.E.64 R26, desc[UR4][R12.64+0x1008] ;  /* 0x001008040c1a7981 */ /* 0x000ee8000c1e1b00 */
[----:B---3--:R2:W-:Y:S04]  /*15f0*/  STG.E.128 desc[UR4][R4.64+0x1000], R24 ;  /* 0x0010001804007986 */ /* 0x0085e8000c101d04 */
[----:B------:R-:W3:Y:S04]  /*1600*/  LDG.E.64 R28, desc[UR4][R12.64+0x1800] ;  /* 0x001800040c1c7981 */ /* 0x000ee8000c1e1b00 */
[----:B------:R-:W3:Y:S01]  /*1610*/  LDG.E.64 R30, desc[UR4][R12.64+0x1808] ;  /* 0x001808040c1e7981 */ /* 0x000ee2000c1e1b00 */
[----:B------:R-:W-:-:S03]  /*1620*/  IADD3 R7, PT, PT, R7, 0x4, RZ ;  /* 0x0000000407077810 */ /* 0x000fc60007ffe0ff */
[----:B---3--:R2:W-:Y:S04]  /*1630*/  STG.E.128 desc[UR4][R4.64+0x1800], R28 ;  /* 0x0018001c04007986 */ /* 0x0085e8000c101d04 */
.L_x_25:
[----:B------:R-:W-:Y:S05]  /*1640*/  @!P1 EXIT ;  /* 0x000000000000994d */ /* 0x000fea0003800000 */
[----:B012---:R-:W-:Y:S02]  /*1650*/  IMAD R11, R7, 0x80, R2 ;  /* 0x00000080070b7824 */ /* 0x007fe400078e0202 */
[----:B------:R-:W-:-:S07]  /*1660*/  IMAD.MOV R0, RZ, RZ, -R0 ;  /* 0x000000ffff007224 */ /* 0x000fce00078e0a00 */
.L_x_26:
[----:B------:R-:W-:Y:S02]  /*1670*/  IMAD.MOV.U32 R8, RZ, RZ, R16 ;  /* 0x000000ffff087224 */ /* 0x000fe400078e0010 */
[----:B------:R-:W-:Y:S02]  /*1680*/  IMAD.MOV.U32 R9, RZ, RZ, R17 ;  /* 0x000000ffff097224 */ /* 0x000fe400078e0011 */
[----:B------:R-:W-:-:S05]  /*1690*/  IMAD.WIDE R8, R11, 0x10, R8 ;  /* 0x000000100b087825 */ /* 0x000fca00078e0208 */
[----:B0-----:R-:W2:Y:S04]  /*16a0*/  LDG.E.64 R4, desc[UR4][R8.64] ;  /* 0x0000000408047981 */ /* 0x001ea8000c1e1b00 */
[----:B------:R-:W2:Y:S01]  /*16b0*/  LDG.E.64 R6, desc[UR4][R8.64+0x8] ;  /* 0x0000080408067981 */ /* 0x000ea2000c1e1b00 */
[----:B------:R-:W-:Y:S02]  /*16c0*/  VIADD R0, R0, 0x1 ;  /* 0x0000000100007836 */ /* 0x000fe40000000000 */
[----:B------:R-:W-:-:S03]  /*16d0*/  IMAD.WIDE R2, R11, 0x10, R14 ;  /* 0x000000100b027825 */ /* 0x000fc600078e020e */
[----:B------:R-:W-:Y:S02]  /*16e0*/  ISETP.NE.AND P0, PT, R0, RZ, PT ;  /* 0x000000ff0000720c */ /* 0x000fe40003f05270 */
[----:B--2---:R0:W-:Y:S11]  /*16f0*/  STG.E.128 desc[UR4][R2.64], R4 ;  /* 0x0000000402007986 */ /* 0x0041f6000c101d04 */
[----:B------:R-:W-:Y:S05]  /*1700*/  @!P0 EXIT ;  /* 0x000000000000894d */ /* 0x000fea0003800000 */
[----:B------:R-:W-:Y:S01]  /*1710*/  VIADD R11, R11, 0x80 ;  /* 0x000000800b0b7836 */ /* 0x000fe20000000000 */
[----:B------:R-:W-:Y:S06]  /*1720*/  BRA `(.L_x_26) ;  /* 0xfffffffc00d07947 */ /* 0x000fec000383ffff */
.L_x_27:
[----:B------:R-:W-:-:S00]  /*1730*/  BRA `(.L_x_27) ;  /* 0xfffffffc00fc7947 */ /* 0x000fc0000383ffff */
[----:B------:R-:W-:-:S00]  /*1740*/  NOP ;  /* 0x0000000000007918 */ /* 0x000fc00000000000 */
        /* <DEDUP_REMOVED lines=11> */
.L_x_71:


//--------------------- .text._ZN3cub18CUB_300001_SM_10006detail9transform16transform_kernelINS2_10policy_hubILb1EN4cuda3std3__45tupleIJN6thrust24THRUST_300001_SM_1000_NS7pointerISt7complexIdENSA_8cuda_cub3tagENSA_11use_defaultESG_EEEEEE10policy1000EiNS7_10__identityENSA_10device_ptrINSA_7complexIdEEEEJPSD_EEEvT0_iT1_T2_DpNS2_10kernel_argIT3_EE --------------------------
	.section	.text._ZN3cub18CUB_300001_SM_10006detail9transform16transform_kernelINS2_10policy_hubILb1EN4cuda3std3__45tupleIJN6thrust24THRUST_300001_SM_1000_NS7pointerISt7complexIdENSA_8cuda_cub3tagENSA_11use_defaultESG_EEEEEE10policy1000EiNS7_10__identityENSA_10device_ptrINSA_7complexIdEEEEJPSD_EEEvT0_iT1_T2_DpNS2_10kernel_argIT3_EE,"ax",@progbits
	.align	128
        .global         _ZN3cub18CUB_300001_SM_10006detail9transform16transform_kernelINS2_10policy_hubILb1EN4cuda3std3__45tupleIJN6thrust24THRUST_300001_SM_1000_NS7pointerISt7complexIdENSA_8cuda_cub3tagENSA_11use_defaultESG_EEEEEE10policy1000EiNS7_10__identityENSA_10device_ptrINSA_7complexIdEEEEJPSD_EEEvT0_iT1_T2_DpNS2_10kernel_argIT3_EE
        .type           _ZN3cub18CUB_300001_SM_10006detail9transform16transform_kernelINS2_10policy_hubILb1EN4cuda3std3__45tupleIJN6thrust24THRUST_300001_SM_1000_NS7pointerISt7complexIdENSA_8cuda_cub3tagENSA_11use_defaultESG_EEEEEE10policy1000EiNS7_10__identityENSA_10device_ptrINSA_7complexIdEEEEJPSD_EEEvT0_iT1_T2_DpNS2_10kernel_argIT3_EE,@function
        .size           _ZN3cub18CUB_300001_SM_10006detail9transform16transform_kernelINS2_10policy_hubILb1EN4cuda3std3__45tupleIJN6thrust24THRUST_300001_SM_1000_NS7pointerISt7complexIdENSA_8cuda_cub3tagENSA_11use_defaultESG_EEEEEE10policy1000EiNS7_10__identityENSA_10device_ptrINSA_7complexIdEEEEJPSD_EEEvT0_iT1_T2_DpNS2_10kernel_argIT3_EE,(.L_x_72 - _ZN3cub18CUB_300001_SM_10006detail9transform16transform_kernelINS2_10policy_hubILb1EN4cuda3std3__45tupleIJN6thrust24THRUST_300001_SM_1000_NS7pointerISt7complexIdENSA_8cuda_cub3tagENSA_11use_defaultESG_EEEEEE10policy1000EiNS7_10__identityENSA_10device_ptrINSA_7complexIdEEEEJPSD_EEEvT0_iT1_T2_DpNS2_10kernel_argIT3_EE)
        .other          _ZN3cub18CUB_300001_SM_10006detail9transform16transform_kernelINS2_10policy_hubILb1EN4cuda3std3__45tupleIJN6thrust24THRUST_300001_SM_1000_NS7pointerISt7complexIdENSA_8cuda_cub3tagENSA_11use_defaultESG_EEEEEE10policy1000EiNS7_10__identityENSA_10device_ptrINSA_7complexIdEEEEJPSD_EEEvT0_iT1_T2_DpNS2_10kernel_argIT3_EE,@"STO_CUDA_ENTRY STV_DEFAULT"
_ZN3cub18CUB_300001_SM_10006detail9transform16transform_kernelINS2_10policy_hubILb1EN4cuda3std3__45tupleIJN6thrust24THRUST_300001_SM_1000_NS7pointerISt7complexIdENSA_8cuda_cub3tagENSA_11use_defaultESG_EEEEEE10policy1000EiNS7_10__identityENSA_10device_ptrINSA_7complexIdEEEEJPSD_EEEvT0_iT1_T2_DpNS2_10kernel_argIT3_EE:
.text._ZN3cub18CUB_300001_SM_10006detail9transform16transform_kernelINS2_10policy_hubILb1EN4cuda3std3__45tupleIJN6thrust24THRUST_300001_SM_1000_NS7pointerISt7complexIdENSA_8cuda_cub3tagENSA_11use_defaultESG_EEEEEE10policy1000EiNS7_10__identityENSA_10device_ptrINSA_7complexIdEEEEJPSD_EEEvT0_iT1_T2_DpNS2_10kernel_argIT3_EE:
[----:B------:R-:W-:Y:S08]  /*0000*/  LDC R1, c[0x0][0x37c] ;  /* 0x0000df00ff017b82 */ /* 0x000ff00000000800 */
[----:B------:R-:W0:Y:S01]  /*0010*/  LDC.64 R4, c[0x0][0x380] ;  /* 0x0000e000ff047b82 */ /* 0x000e220000000a00 */
[----:B------:R-:W1:Y:S01]  /*0020*/  S2R R0, SR_TID.X ;  /* 0x0000000000007919 */ /* 0x000e620000002100 */
[----:B------:R-:W-:Y:S06]  /*0030*/  BSSY.RECONVERGENT B0, `(.L_x_28) ;  /* 0x0000013000007945 */ /* 0x000fec0003800200 */
[----:B------:R-:W2:Y:S01]  /*0040*/  S2UR UR4, SR_CTAID.X ;  /* 0x00000000000479c3 */ /* 0x000ea20000002500 */
[----:B0-----:R-:W-:-:S04]  /*0050*/  IMAD.SHL.U32 R3, R5, 0x80, RZ ;  /* 0x0000008005037824 */ /* 0x001fc800078e00ff */
[----:B--2---:R-:W-:Y:S02]  /*0060*/  IMAD R33, R3, UR4, RZ ;  /* 0x0000000403217c24 */ /* 0x004fe4000f8e02ff */
[----:B-1----:R-:W-:Y:S02]  /*0070*/  IMAD.SHL.U32 R9, R0, 0x80, RZ ;  /* 0x0000008000097824 */ /* 0x002fe400078e00ff */
[----:B------:R-:W-:-:S05]  /*0080*/  IMAD.IADD R4, R4, 0x1, -R33 ;  /* 0x0000000104047824 */ /* 0x000fca00078e0a21 */
[----:B------:R-:W-:-:S05]  /*0090*/  VIMNMX R2, PT, PT, R3, R4, PT ;  /* 0x0000000403027248 */ /* 0x000fca0003fe0100 */
[----:B------:R-:W-:-:S05]  /*00a0*/  IMAD.SHL.U32 R8, R2, 0x10, RZ ;  /* 0x0000001002087824 */ /* 0x000fca00078e00ff */
[----:B------:R-:W-:-:S13]  /*00b0*/  ISETP.GE.AND P0, PT, R9, R8, PT ;  /* 0x000000080900720c */ /* 0x000fda0003f06270 */
[----:B------:R-:W-:Y:S05]  /*00c0*/  @P0 BRA `(.L_x_29) ;  /* 0x0000000000240947 */ /* 0x000fea0003800000 */
[----:B------:R-:W0:Y:S02]  /*00d0*/  LDC.64 R6, c[0x0][0x398] ;  /* 0x0000e600ff067b82 */ /* 0x000e240000000a00 */
[----:B0-----:R-:W-:-:S04]  /*00e0*/  IMAD.WIDE.U32 R6, R0, 0x80, R6 ;  /* 0x0000008000067825 */ /* 0x001fc800078e0006 */
[----:B------:R-:W-:-:S07]  /*00f0*/  IMAD.WIDE R6, R33, 0x10, R6 ;  /* 0x0000001021067825 */ /* 0x000fce00078e0206 */
.L_x_30:
[----:B------:R-:W-:Y:S01]  /*0100*/  IADD3 R9, PT, PT, R9, 0x4000, RZ ;  /* 0x0000400009097810 */ /* 0x000fe20007ffe0ff */
[----:B------:R0:W-:Y:S03]  /*0110*/  CCTL.E.PF2 [R6] ;  /* 0x000000000600798f */ /* 0x0001e60000800100 */
[----:B------:R-:W-:Y:S02]  /*0120*/  ISETP.GE.AND P0, PT, R9, R8, PT ;  /* 0x000000080900720c */ /* 0x000fe40003f06270 */
[----:B0-----:R-:W-:-:S05]  /*0130*/  IADD3 R6, P1, PT, R6, 0x4000, RZ ;  /* 0x0000400006067810 */ /* 0x001fca0007f3e0ff */
[----:B------:R-:W-:-:S06]  /*0140*/  IMAD.X R7, RZ, RZ, R7, P1 ;  /* 0x000000ffff077224 */ /* 0x000fcc00008e0607 */
[----:B------:R-:W-:Y:S05]  /*0150*/  @!P0 BRA `(.L_x_30) ;  /* 0xfffffffc00e88947 */ /* 0x000fea000383ffff */
.L_x_29:
[----:B------:R-:W-:Y:S05]  /*0160*/  BSYNC.RECONVERGENT B0 ;  /* 0x0000000000007941 */ /* 0x000fea0003800200 */
.L_x_28:
[----:B------:R-:W0:Y:S01]  /*0170*/  LDCU.128 UR8, c[0x0][0x390] ;  /* 0x00007200ff0877ac */ /* 0x000e220008000c00 */
[----:B------:R-:W-:Y:S01]  /*0180*/  ISETP.GT.AND P0, PT, R3, R4, PT ;  /* 0x000000040300720c */ /* 0x000fe20003f04270 */
[----:B------:R-:W-:Y:S01]  /*0190*/  IMAD.WIDE R32, R33, 0x10, RZ ;  /* 0x0000001021207825 */ /* 0x000fe200078e02ff */
[----:B------:R-:W1:Y:S02]  /*01a0*/  LDCU.64 UR6, c[0x0][0x358] ;  /* 0x00006b00ff0677ac */ /* 0x000e640008000a00 */
[C---:B0-----:R-:W-:Y:S02]  /*01b0*/  IADD3 R30, P1, PT, R32.reuse, UR10, RZ ;  /* 0x0000000a201e7c10 */ /* 0x041fe4000ff3e0ff */
[----:B------:R-:W-:Y:S02]  /*01c0*/  IADD3 R28, P2, PT, R32, UR8, RZ ;  /* 0x00000008201c7c10 */ /* 0x000fe4000ff5e0ff */
[C---:B------:R-:W-:Y:S02]  /*01d0*/  IADD3.X R31, PT, PT, R33.reuse, UR11, RZ, P1, !PT ;  /* 0x0000000b211f7c10 */ /* 0x040fe40008ffe4ff */
[----:B------:R-:W-:-:S03]  /*01e0*/  IADD3.X R29, PT, PT, R33, UR9, RZ, P2, !PT ;  /* 0x00000009211d7c10 */ /* 0x000fc600097fe4ff */
[----:B-1----:R-:W-:Y:S06]  /*01f0*/  @P0 BRA `(.L_x_31) ;  /* 0x0000000800480947 */ /* 0x002fec0003800000 */
[----:B------:R-:W-:-:S13]  /*0200*/  ISETP.GE.AND P0, PT, R5, 0x1, PT ;  /* 0x000000010500780c */ /* 0x000fda0003f06270 */
[----:B------:R-:W-:Y:S05]  /*0210*/  @!P0 EXIT ;  /* 0x000000000000894d */ /* 0x000fea0003800000 */
[C---:B------:R-:W-:Y:S01]  /*0220*/  ISETP.GE.U32.AND P1, PT, R5.reuse, 0x10, PT ;  /* 0x000000100500780c */ /* 0x040fe20003f26070 */
[----:B------:R-:W-:Y:S01]  /*0230*/  IMAD.MOV.U32 R7, RZ, RZ, RZ ;  /* 0x000000ffff077224 */ /* 0x000fe200078e00ff */
[----:B------:R-:W-:-:S04]  /*0240*/  LOP3.LUT R6, R5, 0xf, RZ, 0xc0, !PT ;  /* 0x0000000f05067812 */ /* 0x000fc800078ec0ff */
[----:B------:R-:W-:-:S07]  /*0250*/  ISETP.NE.AND P0, PT, R6, RZ, PT ;  /* 0x000000ff0600720c */ /* 0x000fce0003f05270 */
[----:B------:R-:W-:Y:S06]  /*0260*/  @!P1 BRA `(.L_x_32) ;  /* 0x0000000400149947 */ /* 0x000fec0003800000 */
[C---:B------:R-:W-:Y:S01]  /*0270*/  IMAD.WIDE.U32 R2, R0.reuse, 0x10, R32 ;  /* 0x0000001000027825 */ /* 0x040fe200078e0020 */
[----:B------:R-:W-:Y:S01]  /*0280*/  LOP3.LUT R7, R5, 0x7ffffff0, RZ, 0xc0, !PT ;  /* 0x7ffffff005077812 */ /* 0x000fe200078ec0ff */
[----:B------:R-:W0:Y:S02]  /*0290*/  LDCU.128 UR8, c[0x0][0x390] ;  /* 0x00007200ff0877ac */ /* 0x000e240008000c00 */
[----:B------:R-:W-:Y:S01]  /*02a0*/  IMAD.MOV.U32 R4, RZ, RZ, R2 ;  /* 0x000000ffff047224 */ /* 0x000fe200078e0002 */
[----:B------:R-:W-:Y:S01]  /*02b0*/  IADD3 R5, PT, PT, -R7, RZ, RZ ;  /* 0x000000ff07057210 */ /* 0x000fe20007ffe1ff */
[----:B------:R-:W-:-:S07]  /*02c0*/  VIADD R2, R0, 0x480 ;  /* 0x0000048000027836 */ /* 0x000fce0000000000 */
.L_x_33:
[----:B0-----:R-:W-:-:S04]  /*02d0*/  IADD3 R36, P1, PT, R4, UR10, RZ ;  /* 0x0000000a04247c10 */ /* 0x001fc8000ff3e0ff */
[----:B------:R-:W-:-:S05]  /*02e0*/  IADD3.X R37, PT, PT, R3, UR11, RZ, P1, !PT ;  /* 0x0000000b03257c10 */ /* 0x000fca0008ffe4ff */
[----:B--2---:R-:W2:Y:S04]  /*02f0*/  LDG.E.64 R8, desc[UR6][R36.64] ;  /* 0x0000000624087981 */ /* 0x004ea8000c1e1b00 */
[----:B------:R-:W2:Y:S01]  /*0300*/  LDG.E.64 R10, desc[UR6][R36.64+0x8] ;  /* 0x00000806240a7981 */ /* 0x000ea2000c1e1b00 */
[----:B------:R-:W-:-:S04]  /*0310*/  IADD3 R34, P1, PT, R4, UR8, RZ ;  /* 0x0000000804227c10 */ /* 0x000fc8000ff3e0ff */
[----:B------:R-:W-:-:S05]  /*0320*/  IADD3.X R35, PT, PT, R3, UR9, RZ, P1, !PT ;  /* 0x0000000903237c10 */ /* 0x000fca0008ffe4ff */
[----:B--2---:R0:W-:Y:S04]  /*0330*/  STG.E.128 desc[UR6][R34.64], R8 ;  /* 0x0000000822007986 */ /* 0x0041e8000c101d06 */
[----:B------:R-:W2:Y:S04]  /*0340*/  LDG.E.64 R12, desc[UR6][R36.64+0x800] ;  /* 0x00080006240c7981 */ /* 0x000ea8000c1e1b00 */
[----:B------:R-:W2:Y:S04]  /*0350*/  LDG.E.64 R14, desc[UR6][R36.64+0x808] ;  /* 0x00080806240e7981 */ /* 0x000ea8000c1e1b00 */
[----:B--2---:R1:W-:Y:S04]  /*0360*/  STG.E.128 desc[UR6][R34.64+0x800], R12 ;  /* 0x0008000c22007986 */ /* 0x0043e8000c101d06 */
[----:B------:R-:W2:Y:S04]  /*0370*/  LDG.E.64 R16, desc[UR6][R36.64+0x1000] ;  /* 0x0010000624107981 */ /* 0x000ea8000c1e1b00 */
[----:B------:R-:W2:Y:S04]  /*0380*/  LDG.E.64 R18, desc[UR6][R36.64+0x1008] ;  /* 0x0010080624127981 */ /* 0x000ea8000c1e1b00 */
[----:B--2---:R2:W-:Y:S04]  /*0390*/  STG.E.128 desc[UR6][R34.64+0x1000], R16 ;  /* 0x0010001022007986 */ /* 0x0045e8000c101d06 */
[----:B------:R-:W3:Y:S04]  /*03a0*/  LDG.E.64 R20, desc[UR6][R36.64+0x1800] ;  /* 0x0018000624147981 */ /* 0x000ee8000c1e1b00 */
[----:B------:R-:W3:Y:S04]  /*03b0*/  LDG.E.64 R22, desc[UR6][R36.64+0x1808] ;  /* 0x0018080624167981 */ /* 0x000ee8000c1e1b00 */
[----:B---3--:R-:W-:Y:S04]  /*03c0*/  STG.E.128 desc[UR6][R34.64+0x1800], R20 ;  /* 0x0018001422007986 */ /* 0x008fe8000c101d06 */
[----:B------:R-:W3:Y:S04]  /*03d0*/  LDG.E.64 R24, desc[UR6][R36.64+0x2000] ;  /* 0x0020000624187981 */ /* 0x000ee8000c1e1b00 */
[----:B------:R-:W3:Y:S04]  /*03e0*/  LDG.E.64 R26, desc[UR6][R36.64+0x2008] ;  /* 0x00200806241a7981 */ /* 0x000ee8000c1e1b00 */
[----:B---3--:R3:W-:Y:S04]  /*03f0*/  STG.E.128 desc[UR6][R34.64+0x2000], R24 ;  /* 0x0020001822007986 */ /* 0x0087e8000c101d06 */
[----:B0-----:R-:W4:Y:S04]  /*0400*/  LDG.E.64 R8, desc[UR6][R36.64+0x2800] ;  /* 0x0028000624087981 */ /* 0x001f28000c1e1b00 */
[----:B------:R-:W4:Y:S04]  /*0410*/  LDG.E.64 R10, desc[UR6][R36.64+0x2808] ;  /* 0x00280806240a7981 */ /* 0x000f28000c1e1b00 */
[----:B----4-:R0:W-:Y:S04]  /*0420*/  STG.E.128 desc[UR6][R34.64+0x2800], R8 ;  /* 0x0028000822007986 */ /* 0x0101e8000c101d06 */
[----:B-1----:R-:W4:Y:S04]  /*0430*/  LDG.E.64 R12, desc[UR6][R36.64+0x3000] ;  /* 0x00300006240c7981 */ /* 0x002f28000c1e1b00 */
[----:B------:R-:W4:Y:S04]  /*0440*/  LDG.E.64 R14, desc[UR6][R36.64+0x3008] ;  /* 0x00300806240e7981 */ /* 0x000f28000c1e1b00 */
[----:B----4-:R-:W-:Y:S04]  /*0450*/  STG.E.128 desc[UR6][R34.64+0x3000], R12 ;  /* 0x0030000c22007986 */ /* 0x010fe8000c101d06 */
[----:B--2---:R-:W2:Y:S04]  /*0460*/  LDG.E.64 R16, desc[UR6][R36.64+0x3800] ;  /* 0x0038000624107981 */ /* 0x004ea8000c1e1b00 */
[----:B------:R-:W2:Y:S01]  /*0470*/  LDG.E.64 R18, desc[UR6][R36.64+0x3808] ;  /* 0x0038080624127981 */ /* 0x000ea2000c1e1b00 */
[----:B---3--:R-:W-:-:S03]  /*0480*/  IMAD.WIDE R24, R2, 0x10, R32 ;  /* 0x0000001002187825 */ /* 0x008fc600078e0220 */
[----:B--2---:R-:W-:Y:S04]  /*0490*/  STG.E.128 desc[UR6][R34.64+0x3800], R16 ;  /* 0x0038001022007986 */ /* 0x004fe8000c101d06 */
[----:B------:R-:W2:Y:S04]  /*04a0*/  LDG.E.64 R20, desc[UR6][R36.64+0x4000] ;  /* 0x0040000624147981 */ /* 0x000ea8000c1e1b00 */
[----:B------:R1:W2:Y:S02]  /*04b0*/  LDG.E.64 R22, desc[UR6][R36.64+0x4008] ;  /* 0x0040080624167981 */ /* 0x0002a4000c1e1b00 */
[----:B-1----:R-:W-:-:S04]  /*04c0*/  IADD3 R36, P1, PT, R24, UR10, RZ ;  /* 0x0000000a18247c10 */ /* 0x002fc8000ff3e0ff */
[----:B------:R-:W-:Y:S01]  /*04d0*/  IADD3.X R37, PT, PT, R25, UR11, RZ, P1, !PT ;  /* 0x0000000b19257c10 */ /* 0x000fe20008ffe4ff */
[----:B--2---:R1:W-:Y:S04]  /*04e0*/  STG.E.128 desc[UR6][R34.64+0x4000], R20 ;  /* 0x0040001422007986 */ /* 0x0043e8000c101d06 */
[----:B0-----:R-:W2:Y:S04]  /*04f0*/  LDG.E.64 R8, desc[UR6][R36.64] ;  /* 0x0000000624087981 */ /* 0x001ea8000c1e1b00 */
[----:B------:R-:W2:Y:S01]  /*0500*/  LDG.E.64 R10, desc[UR6][R36.64+0x8] ;  /* 0x00000806240a7981 */ /* 0x000ea2000c1e1b00 */
[----:B-1----:R-:W-:-:S04]  /*0510*/  IADD3 R34, P1, PT, R24, UR8, RZ ;  /* 0x0000000818227c10 */ /* 0x002fc8000ff3e0ff */
        /* <DEDUP_REMOVED lines=10> */
[----:B---3--:R2:W-:Y:S04]  /*05c0*/  STG.E.128 desc[UR6][R34.64+0x1800], R20 ;  /* 0x0018001422007986 */ /* 0x0085e8000c101d06 */
[----:B------:R-:W3:Y:S04]  /*05d0*/  LDG.E.64 R24, desc[UR6][R36.64+0x2000] ;  /* 0x0020000624187981 */ /* 0x000ee8000c1e1b00 */
[----:B------:R-:W3:Y:S04]  /*05e0*/  LDG.E.64 R26, desc[UR6][R36.64+0x2008] ;  /* 0x00200806241a7981 */ /* 0x000ee8000c1e1b00 */
[----:B---3--:R2:W-:Y:S04]  /*05f0*/  STG.E.128 desc[UR6][R34.64+0x2000], R24 ;  /* 0x0020001822007986 */ /* 0x0085e8000c101d06 */
[----:B0-----:R-:W3:Y:S04]  /*0600*/  LDG.E.64 R8, desc[UR6][R36.64+0x2800] ;  /* 0x0028000624087981 */ /* 0x001ee8000c1e1b00 */
[----:B------:R-:W3:Y:S04]  /*0610*/  LDG.E.64 R10, desc[UR6][R36.64+0x2808] ;  /* 0x00280806240a7981 */ /* 0x000ee8000c1e1b00 */
[----:B---3--:R2:W-:Y:S04]  /*0620*/  STG.E.128 desc[UR6][R34.64+0x2800], R8 ;  /* 0x0028000822007986 */ /* 0x0085e8000c101d06 */
[----:B-1----:R-:W3:Y:S04]  /*0630*/  LDG.E.64 R12, desc[UR6][R36.64+0x3000] ;  /* 0x00300006240c7981 */ /* 0x002ee8000c1e1b00 */
[----:B------:R-:W3:Y:S01]  /*0640*/  LDG.E.64 R14, desc[UR6][R36.64+0x3008] ;  /* 0x00300806240e7981 */ /* 0x000ee2000c1e1b00 */
[----:B------:R-:W-:Y:S01]  /*0650*/  VIADD R5, R5, 0x10 ;  /* 0x0000001005057836 */ /* 0x000fe20000000000 */
[----:B------:R-:W-:Y:S01]  /*0660*/  IADD3 R4, P2, PT, R4, 0x8000, RZ ;  /* 0x0000800004047810 */ /* 0x000fe20007f5e0ff */
[----:B------:R-:W-:-:S03]  /*0670*/  VIADD R2, R2, 0x800 ;  /* 0x0000080002027836 */ /* 0x000fc60000000000 */
[----:B------:R-:W-:Y:S01]  /*0680*/  ISETP.NE.AND P1, PT, R5, RZ, PT ;  /* 0x000000ff0500720c */ /* 0x000fe20003f25270 */
[----:B------:R-:W-:Y:S01]  /*0690*/  IMAD.X R3, RZ, RZ, R3, P2 ;  /* 0x000000ffff037224 */ /* 0x000fe200010e0603 */
[----:B---3--:R2:W-:Y:S11]  /*06a0*/  STG.E.128 desc[UR6][R34.64+0x3000], R12 ;  /* 0x0030000c22007986 */ /* 0x0085f6000c101d06 */
[----:B------:R-:W-:Y:S05]  /*06b0*/  @P1 BRA `(.L_x_33) ;  /* 0xfffffffc00041947 */ /* 0x000fea000383ffff */
.L_x_32:
[----:B------:R-:W-:Y:S05]  /*06c0*/  @!P0 EXIT ;  /* 0x000000000000894d */ /* 0x000fea0003800000 */
[----:B------:R-:W0:Y:S01]  /*06d0*/  LDCU UR4, c[0x0][0x384] ;  /* 0x00007080ff0477ac */ /* 0x000e220008000800 */
[----:B------:R-:W-:Y:S01]  /*06e0*/  ISETP.GE.U32.AND P0, PT, R6, 0x8, PT ;  /* 0x000000080600780c */ /* 0x000fe20003f06070 */
[----:B0-----:R-:W-:-:S06]  /*06f0*/  ULOP3.LUT UR5, UR4, 0x7, URZ, 0xc0, !UPT ;  /* 0x0000000704057892 */ /* 0x001fcc000f8ec0ff */
[----:B------:R-:W-:-:S06]  /*0700*/  ISETP.NE.AND P1, PT, RZ, UR5, PT ;  /* 0x00000005ff007c0c */ /* 0x000fcc000bf25270 */
[----:B------:R-:W-:Y:S07]  /*0710*/  @!P0 BRA `(.L_x_34) ;  /* 0x0000000000708947 */ /* 0x000fee0003800000 */
[----:B------:R-:W-:-:S04]  /*0720*/  IMAD R3, R7, 0x80, R0 ;  /* 0x0000008007037824 */ /* 0x000fc800078e0200 */
[----:B------:R-:W-:-:S05]  /*0730*/  IMAD.WIDE R4, R3, 0x10, R30 ;  /* 0x0000001003047825 */ /* 0x000fca00078e021e */
[----:B--2---:R-:W2:Y:S04]  /*0740*/  LDG.E.64 R8, desc[UR6][R4.64] ;  /* 0x0000000604087981 */ /* 0x004ea8000c1e1b00 */
[----:B------:R-:W2:Y:S01]  /*0750*/  LDG.E.64 R10, desc[UR6][R4.64+0x8] ;  /* 0x00000806040a7981 */ /* 0x000ea2000c1e1b00 */
[----:B------:R-:W-:-:S05]  /*0760*/  IMAD.WIDE R2, R3, 0x10, R28 ;  /* 0x0000001003027825 */ /* 0x000fca00078e021c */
        /* <DEDUP_REMOVED lines=10> */
[----:B------:R-:W4:Y:S04]  /*0810*/  LDG.E.64 R24, desc[UR6][R4.64+0x2000] ;  /* 0x0020000604187981 */ /* 0x000f28000c1e1b00 */
[----:B------:R-:W4:Y:S04]  /*0820*/  LDG.E.64 R26, desc[UR6][R4.64+0x2008] ;  /* 0x00200806041a7981 */ /* 0x000f28000c1e1b00 */
[----:B----4-:R3:W-:Y:S04]  /*0830*/  STG.E.128 desc[UR6][R2.64+0x2000], R24 ;  /* 0x0020001802007986 */ /* 0x0107e8000c101d06 */
[----:B0-----:R-:W4:Y:S04]  /*0840*/  LDG.E.64 R8, desc[UR6][R4.64+0x2800] ;  /* 0x0028000604087981 */ /* 0x001f28000c1e1b00 */
[----:B------:R-:W4:Y:S04]  /*0850*/  LDG.E.64 R10, desc[UR6][R4.64+0x2808] ;  /* 0x00280806040a7981 */ /* 0x000f28000c1e1b00 */
[----:B----4-:R3:W-:Y:S04]  /*0860*/  STG.E.128 desc[UR6][R2.64+0x2800], R8 ;  /* 0x0028000802007986 */ /* 0x0107e8000c101d06 */
[----:B-1----:R-:W4:Y:S04]  /*0870*/  LDG.E.64 R12, desc[UR6][R4.64+0x3000] ;  /* 0x00300006040c7981 */ /* 0x002f28000c1e1b00 */
[----:B------:R-:W4:Y:S04]  /*0880*/  LDG.E.64 R14, desc[UR6][R4.64+0x3008] ;  /* 0x00300806040e7981 */ /* 0x000f28000c1e1b00 */
[----:B----4-:R3:W-:Y:S04]  /*0890*/  STG.E.128 desc[UR6][R2.64+0x3000], R12 ;  /* 0x0030000c02007986 */ /* 0x0107e8000c101d06 */
[----:B--2---:R-:W2:Y:S04]  /*08a0*/  LDG.E.64 R16, desc[UR6][R4.64+0x3800] ;  /* 0x0038000604107981 */ /* 0x004ea8000c1e1b00 */
[----:B------:R-:W2:Y:S01]  /*08b0*/  LDG.E.64 R18, desc[UR6][R4.64+0x3808] ;  /* 0x0038080604127981 */ /* 0x000ea2000c1e1b00 */
[----:B------:R-:W-:-:S03]  /*08c0*/  IADD3 R7, PT, PT, R7, 0x8, RZ ;  /* 0x0000000807077810 */ /* 0x000fc60007ffe0ff */
[----:B--2---:R3:W-:Y:S04]  /*08d0*/  STG.E.128 desc[UR6][R2.64+0x3800], R16 ;  /* 0x0038001002007986 */ /* 0x0047e8000c101d06 */
.L_x_34:
[----:B------:R-:W-:Y:S05]  /*08e0*/  @!P1 EXIT ;  /* 0x000000000000994d */ /* 0x000fea0003800000 */
[----:B------:R-:W-:Y:S02]  /*08f0*/  UISETP.GE.U32.AND UP0, UPT, UR5, 0x4, UPT ;  /* 0x000000040500788c */ /* 0x000fe4000bf06070 */
[----:B------:R-:W-:-:S06]  /*0900*/  ULOP3.LUT UR4, UR4, 0x3, URZ, 0xc0, !UPT ;  /* 0x0000000304047892 */ /* 0x000fcc000f8ec0ff */
[----:B------:R-:W-:Y:S01]  /*0910*/  ISETP.NE.AND P0, PT, RZ, UR4, PT ;  /* 0x00000004ff007c0c */ /* 0x000fe2000bf05270 */
[----:B------:R-:W-:-:S12]  /*0920*/  BRA.U !UP0, `(.L_x_35) ;  /* 0x0000000108407547 */ /* 0x000fd8000b800000 */
[----:B---3--:R-:W-:-:S04]  /*0930*/  IMAD R3, R7, 0x80, R0 ;  /* 0x0000008007037824 */ /* 0x008fc800078e0200 */
        /* <DEDUP_REMOVED lines=11> */
[----:B------:R-:W2:Y:S04]  /*09f0*/  LDG.E.64 R20, desc[UR6][R30.64+0x1800] ;  /* 0x001800061e147981 */ /* 0x000ea8000c1e1b00 */
[----:B------:R-:W2:Y:S01]  /*0a00*/  LDG.E.64 R22, desc[UR6][R30.64+0x1808] ;  /* 0x001808061e167981 */ /* 0x000ea2000c1e1b00 */
[----:B------:R-:W-:-:S03]  /*0a10*/  VIADD R7, R7, 0x4 ;  /* 0x0000000407077836 */ /* 0x000fc60000000000 */
[----:B--2---:R0:W-:Y:S04]  /*0a20*/  STG.E.128 desc[UR6][R2.64+0x1800], R20 ;  /* 0x0018001402007986 */ /* 0x0041e8000c101d06 */
.L_x_35:
[----:B------:R-:W-:Y:S05]  /*0a30*/  @!P0 EXIT ;  /* 0x000000000000894d */ /* 0x000fea0003800000 */
[----:B0-23--:R-:W-:Y:S01]  /*0a40*/  IADD3 R10, P0, PT, R32, UR10, RZ ;  /* 0x0000000a200a7c10 */ /* 0x00dfe2000ff1e0ff */
[----:B------:R-:W-:Y:S01]  /*0a50*/  IMAD R13, R7, 0x80, R0 ;  /* 0x00000080070d7824 */ /* 0x000fe200078e0200 */
[----:B------:R-:W-:Y:S02]  /*0a60*/  UIADD3 UR4, UPT, UPT, -UR4, URZ, URZ ;  /* 0x000000ff04047290 */ /* 0x000fe4000fffe1ff */
[----:B------:R-:W-:-:S10]  /*0a70*/  IADD3.X R11, PT, PT, R33, UR11, RZ, P0, !PT ;  /* 0x0000000b210b7c10 */ /* 0x000fd400087fe4ff */
.L_x_36:
[----:B------:R-:W-:-:S05]  /*0a80*/  IMAD.WIDE R8, R13, 0x10, R10 ;  /* 0x000000100d087825 */ /* 0x000fca00078e020a */
[----:B0-----:R-:W2:Y:S04]  /*0a90*/  LDG.E.64 R4, desc[UR6][R8.64] ;  /* 0x0000000608047981 */ /* 0x001ea8000c1e1b00 */
[----:B------:R-:W2:Y:S01]  /*0aa0*/  LDG.E.64 R6, desc[UR6][R8.64+0x8] ;  /* 0x0000080608067981 */ /* 0x000ea2000c1e1b00 */
[----:B------:R-:W-:Y:S01]  /*0ab0*/  IMAD.WIDE R2, R13, 0x10, R28 ;  /* 0x000000100d027825 */ /* 0x000fe200078e021c */
[----:B------:R-:W-:-:S03]  /*0ac0*/  UIADD3 UR4, UPT, UPT, UR4, 0x1, URZ ;  /* 0x0000000104047890 */ /* 0x000fc6000fffe0ff */
[----:B------:R-:W-:Y:S01]  /*0ad0*/  VIADD R13, R13, 0x80 ;  /* 0x000000800d0d7836 */ /* 0x000fe20000000000 */
[----:B------:R-:W-:Y:S01]  /*0ae0*/  UISETP.NE.AND UP0, UPT, UR4, URZ, UPT ;  /* 0x000000ff0400728c */ /* 0x000fe2000bf05270 */
[----:B--2---:R0:W-:Y:S08]  /*0af0*/  STG.E.128 desc[UR6][R2.64], R4 ;  /* 0x0000000402007986 */ /* 0x0041f0000c101d06 */
[----:B------:R-:W-:Y:S05]  /*0b00*/  BRA.U UP0, `(.L_x_36) ;  /* 0xfffffffd00dc7547 */ /* 0x000fea000b83ffff */
[----:B------:R-:W-:Y:S05]  /*0b10*/  EXIT ;  /* 0x000000000000794d */ /* 0x000fea0003800000 */
.L_x_31:
[----:B------:R-:W-:-:S13]  /*0b20*/  ISETP.GE.AND P0, PT, R5, 0x1, PT ;  /* 0x000000010500780c */ /* 0x000fda0003f06270 */
[----:B------:R-:W-:Y:S05]  /*0b30*/  @!P0 EXIT ;  /* 0x000000000000894d */ /* 0x000fea0003800000 */
[C---:B------:R-:W-:Y:S01]  /*0b40*/  ISETP.GE.U32.AND P0, PT, R5.reuse, 0x8, PT ;  /* 0x000000080500780c */ /* 0x040fe20003f06070 */
[----:B------:R-:W-:Y:S01]  /*0b50*/  HFMA2 R19, -RZ, RZ, 0, 0 ;  /* 0x00000000ff137431 */ /* 0x000fe200000001ff */
[----:B------:R-:W-:-:S11]  /*0b60*/  LOP3.LUT R3, R5, 0x7, RZ, 0xc0, !PT ;  /* 0x0000000705037812 */ /* 0x000fd600078ec0ff */
[----:B------:R-:W-:Y:S05]  /*0b70*/  @!P0 BRA `(.L_x_37) ;  /* 0x0000000000d08947 */ /* 0x000fea0003800000 */
[----:B------:R-:W-:Y:S01]  /*0b80*/  LOP3.LUT R19, R5, 0x7ffffff8, RZ, 0xc0, !PT ;  /* 0x7ffffff805137812 */ /* 0x000fe200078ec0ff */
[----:B------:R-:W-:-:S07]  /*0b90*/  IMAD.MOV.U32 R17, RZ, RZ, RZ ;  /* 0x000000ffff117224 */ /* 0x000fce00078e00ff */
.L_x_40:
[----:B------:R-:W-:-:S05]  /*0ba0*/  IMAD R21, R17, 0x80, R0 ;  /* 0x0000008011157824 */ /* 0x000fca00078e0200 */
[----:B------:R-:W-:-:S13]  /*0bb0*/  ISETP.GE.AND P0, PT, R21, R2, PT ;  /* 0x000000021500720c */ /* 0x000fda0003f06270 */
[----:B-1----:R-:W-:-:S05]  /*0bc0*/  @!P0 IMAD.WIDE.U32 R12, R21, 0x10, R30 ;  /* 0x00000010150c8825 */ /* 0x002fca00078e001e */
[----:B0-----:R-:W2:Y:S04]  /*0bd0*/  @!P0 LDG.E.64 R4, desc[UR6][R12.64] ;  /* 0x000000060c048981 */ /* 0x001ea8000c1e1b00 */
[----:B------:R-:W2:Y:S01]  /*0be0*/  @!P0 LDG.E.64 R6, desc[UR6][R12.64+0x8] ;  /* 0x000008060c068981 */ /* 0x000ea2000c1e1b00 */
[C---:B------:R-:W-:Y:S02]  /*0bf0*/  VIADD R25, R21.reuse, 0x80 ;  /* 0x0000008015197836 */ /* 0x040fe40000000000 */
[----:B------:R-:W-:-:S03]  /*0c00*/  @!P0 IMAD.WIDE.U32 R26, R21, 0x10, R28 ;  /* 0x00000010151a8825 */ /* 0x000fc600078e001c */
[C---:B------:R-:W-:Y:S01]  /*0c10*/  ISETP.GE.AND P1, PT, R25.reuse, R2, PT ;  /* 0x000000021900720c */ /* 0x040fe20003f26270 */
[----:B------:R-:W-:-:S04]  /*0c20*/  IMAD.WIDE R22, R25, 0x10, R30 ;  /* 0x0000001019167825 */ /* 0x000fc800078e021e */
[----:B------:R-:W-:Y:S01]  /*0c30*/  VIADD R15, R21, 0x100 ;  /* 0x00000100150f7836 */ /* 0x000fe20000000000 */
[----:B--2---:R0:W-:Y:S07]  /*0c40*/  @!P0 STG.E.128 desc[UR6][R26.64], R4 ;  /* 0x000000041a008986 */ /* 0x0041ee000c101d06 */
[----:B------:R-:W2:Y:S04]  /*0c50*/  @!P1 LDG.E.64 R8, desc[UR6][R22.64] ;  /* 0x0000000616089981 */ /* 0x000ea8000c1e1b00 */
[----:B------:R-:W2:Y:S01]  /*0c60*/  @!P1 LDG.E.64 R10, desc[UR6][R22.64+0x8] ;  /* 0x00000806160a9981 */ /* 0x000ea2000c1e1b00 */
[----:B------:R-:W-:Y:S01]  /*0c70*/  ISETP.GE.AND P0, PT, R15, R2, PT ;  /* 0x000000020f00720c */ /* 0x000fe20003f06270 */
[----:B------:R-:W-:Y:S01]  /*0c80*/  IMAD.WIDE R24, R25, 0x10, R28 ;  /* 0x0000001019187825 */ /* 0x000fe200078e021c */
[----:B------:R-:W-:-:S04]  /*0c90*/  IADD3 R33, PT, PT, R21, 0x180, RZ ;  /* 0x0000018015217810 */ /* 0x000fc80007ffe0ff */
[----:B--2---:R1:W-:Y:S07]  /*0ca0*/  @!P1 STG.E.128 desc[UR6][R24.64], R8 ;  /* 0x0000000818009986 */ /* 0x0043ee000c101d06 */
[----:B------:R-:W2:Y:S04]  /*0cb0*/  @!P0 LDG.E.64 R12, desc[UR6][R22.64+0x800] ;  /* 0x00080006160c8981 */ /* 0x000ea8000c1e1b00 */
[----:B------:R-:W2:Y:S01]  /*0cc0*/  @!P0 LDG.E.64 R14, desc[UR6][R22.64+0x808] ;  /* 0x00080806160e8981 */ /* 0x000ea2000c1e1b00 */
[----:B------:R-:W-:Y:S01]  /*0cd0*/  ISETP.GE.AND P1, PT, R33, R2, PT ;  /* 0x000000022100720c */ /* 0x000fe20003f26270 */
[----:B0-----:R-:W-:-:S02]  /*0ce0*/  VIADD R27, R21, 0x200 ;  /* 0x00000200151b7836 */ /* 0x001fc40000000000 */
[----:B--2---:R0:W-:Y:S10]  /*0cf0*/  @!P0 STG.E.128 desc[UR6][R24.64+0x800], R12 ;  /* 0x0008000c18008986 */ /* 0x0041f4000c101d06 */
[----:B------:R-:W2:Y:S04]  /*0d00*/  @!P1 LDG.E.64 R4, desc[UR6][R22.64+0x1000] ;  /* 0x0010000616049981 */ /* 0x000ea8000c1e1b00 */
[----:B------:R-:W2:Y:S01]  /*0d10*/  @!P1 LDG.E.64 R6, desc[UR6][R22.64+0x1008] ;  /* 0x0010080616069981 */ /* 0x000ea2000c1e1b00 */
[----:B------:R-:W-:Y:S01]  /*0d20*/  ISETP.GE.AND P0, PT, R27, R2, PT ;  /* 0x000000021b00720c */ /* 0x000fe20003f06270 */
[----:B------:R-:W-:-:S02]  /*0d30*/  VIADD R27, R21, 0x280 ;  /* 0x00000280151b7836 */ /* 0x000fc40000000000 */
[----:B--2---:R2:W-:Y:S10]  /*0d40*/  @!P1 STG.E.128 desc[UR6][R24.64+0x1000], R4 ;  /* 0x0010000418009986 */ /* 0x0045f4000c101d06 */
[----:B-1----:R-:W3:Y:S04]  /*0d50*/  @!P0 LDG.E.64 R8, desc[UR6][R22.64+0x1800] ;  /* 0x0018000616088981 */ /* 0x002ee8000c1e1b00 */
[----:B------:R-:W3:Y:S01]  /*0d60*/  @!P0 LDG.E.64 R10, desc[UR6][R22.64+0x1808] ;  /* 0x00180806160a8981 */ /* 0x000ee2000c1e1b00 */
[----:B------:R-:W-:Y:S01]  /*0d70*/  ISETP.GE.AND P1, PT, R27, R2, PT ;  /* 0x000000021b00720c */ /* 0x000fe20003f26270 */
[----:B------:R-:W-:-:S02]  /*0d80*/  VIADD R27, R21, 0x300 ;  /* 0x00000300151b7836 */ /* 0x000fc40000000000 */
[----:B---3--:R1:W-:Y:S10]  /*0d90*/  @!P0 STG.E.128 desc[UR6][R24.64+0x1800], R8 ;  /* 0x0018000818008986 */ /* 0x0083f4000c101d06 */
[----:B0-----:R-:W3:Y:S04]  /*0da0*/  @!P1 LDG.E.64 R12, desc[UR6][R22.64+0x2000] ;  /* 0x00200006160c9981 */ /* 0x001ee8000c1e1b00 */
[----:B------:R-:W3:Y:S01]  /*0db0*/  @!P1 LDG.E.64 R14, desc[UR6][R22.64+0x2008] ;  /* 0x00200806160e9981 */ /* 0x000ee2000c1e1b00 */
[----:B------:R-:W-:-:S03]  /*0dc0*/  ISETP.GE.AND P0, PT, R27, R2, PT ;  /* 0x000000021b00720c */ /* 0x000fc60003f06270 */
[----:B---3--:R1:W-:Y:S10]  /*0dd0*/  @!P1 STG.E.128 desc[UR6][R24.64+0x2000], R12 ;  /* 0x0020000c18009986 */ /* 0x0083f4000c101d06 */
[----:B--2---:R-:W2:Y:S04]  /*0de0*/  @!P0 LDG.E.64 R4, desc[UR6][R22.64+0x2800] ;  /* 0x0028000616048981 */ /* 0x004ea8000c1e1b00 */
[----:B------:R-:W2:Y:S01]  /*0df0*/  @!P0 LDG.E.64 R6, desc[UR6][R22.64+0x2808] ;  /* 0x0028080616068981 */ /* 0x000ea2000c1e1b00 */
[----:B------:R-:W-:Y:S01]  /*0e00*/  IADD3 R21, PT, PT, R21, 0x380, RZ ;  /* 0x0000038015157810 */ /* 0x000fe20007ffe0ff */
[----:B------:R-:W-:Y:S01]  /*0e10*/  VIADD R17, R17, 0x8 ;  /* 0x0000000811117836 */ /* 0x000fe20000000000 */
[----:B------:R-:W-:Y:S04]  /*0e20*/  BSSY.RECONVERGENT B0, `(.L_x_38) ;  /* 0x0000008000007945 */ /* 0x000fe80003800200 */
[----:B------:R-:W-:Y:S01]  /*0e30*/  ISETP.NE.AND P1, PT, R17, R19, PT ;  /* 0x000000131100720c */ /* 0x000fe20003f25270 */
[----:B--2---:R1:W-:Y:S01]  /*0e40*/  @!P0 STG.E.128 desc[UR6][R24.64+0x2800], R4 ;  /* 0x0028000418008986 */ /* 0x0043e2000c101d06 */
[----:B------:R-:W-:-:S13]  /*0e50*/  ISETP.GE.AND P0, PT, R21, R2, PT ;  /* 0x000000021500720c */ /* 0x000fda0003f06270 */
[----:B------:R-:W-:Y:S05]  /*0e60*/  @P0 BRA `(.L_x_39) ;  /* 0x00000000000c0947 */ /* 0x000fea0003800000 */
[----:B-1----:R-:W2:Y:S04]  /*0e70*/  LDG.E.64 R4, desc[UR6][R22.64+0x3000] ;  /* 0x0030000616047981 */ /* 0x002ea8000c1e1b00 */
[----:B------:R-:W2:Y:S04]  /*0e80*/  LDG.E.64 R6, desc[UR6][R22.64+0x3008] ;  /* 0x0030080616067981 */ /* 0x000ea8000c1e1b00 */
[----:B--2---:R0:W-:Y:S02]  /*0e90*/  STG.E.128 desc[UR6][R24.64+0x3000], R4 ;  /* 0x0030000418007986 */ /* 0x0041e4000c101d06 */
.L_x_39:
[----:B------:R-:W-:Y:S05]  /*0ea0*/  BSYNC.RECONVERGENT B0 ;  /* 0x0000000000007941 */ /* 0x000fea0003800200 */
.L_x_38:
[----:B------:R-:W-:Y:S05]  /*0eb0*/  @P1 BRA `(.L_x_40) ;  /* 0xfffffffc00381947 */ /* 0x000fea000383ffff */
.L_x_37:
[----:B------:R-:W-:-:S13]  /*0ec0*/  ISETP.NE.AND P0, PT, R3, RZ, PT ;  /* 0x000000ff0300720c */ /* 0x000fda0003f05270 */
[----:B------:R-:W-:Y:S05]  /*0ed0*/  @!P0 EXIT ;  /* 0x000000000000894d */ /* 0x000fea0003800000 */
[----:B------:R-:W2:Y:S01]  /*0ee0*/  LDC R16, c[0x0][0x384] ;  /* 0x0000e100ff107b82 */ /* 0x000ea20000000800 */
[----:B------:R-:W-:Y:S02]  /*0ef0*/  ISETP.GE.U32.AND P1, PT, R3, 0x4, PT ;  /* 0x000000040300780c */ /* 0x000fe40003f26070 */
[----:B--2---:R-:W-:-:S04]  /*0f00*/  LOP3.LUT R17, R16, 0x3, RZ, 0xc0, !PT ;  /* 0x0000000310117812 */ /* 0x004fc800078ec0ff */
[----:B------:R-:W-:-:S07]  /*0f10*/  ISETP.NE.AND P0, PT, R17, RZ, PT ;  /* 0x000000ff1100720c */ /* 0x000fce0003f05270 */
[----:B------:R-:W-:Y:S06]  /*0f20*/  @!P1 BRA `(.L_x_41) ;  /* 0x0000000000749947 */ /* 0x000fec0003800000 */
[----:B------:R-:W-:-:S05]  /*0f30*/  IMAD R3, R19, 0x80, R0 ;  /* 0x0000008013037824 */ /* 0x000fca00078e0200 */
[----:B------:R-:W-:-:S13]  /*0f40*/  ISETP.GE.AND P2, PT, R3, R2, PT ;  /* 0x000000020300720c */ /* 0x000fda0003f46270 */
[----:B-1----:R-:W-:-:S05]  /*0f50*/  @!P2 IMAD.WIDE R12, R3, 0x10, R30 ;  /* 0x00000010030ca825 */ /* 0x002fca00078e021e */
[----:B0-----:R-:W2:Y:S04]  /*0f60*/  @!P2 LDG.E.64 R4, desc[UR6][R12.64] ;  /* 0x000000060c04a981 */ /* 0x001ea8000c1e1b00 */
        /* <DEDUP_REMOVED lines=14> */
[----:B------:R-:W3:Y:S04]  /*1050*/  @!P2 LDG.E.64 R12, desc[UR6][R26.64] ;  /* 0x000000061a0ca981 */ /* 0x000ee8000c1e1b00 */
[----:B------:R-:W3:Y:S01]  /*1060*/  @!P2 LDG.E.64 R14, desc[UR6][R26.64+0x8] ;  /* 0x000008061a0ea981 */ /* 0x000ee2000c1e1b00 */
[----:B------:R-:W-:Y:S01]  /*1070*/  ISETP.GE.AND P1, PT, R3, R2, PT ;  /* 0x000000020300720c */ /* 0x000fe20003f26270 */
[----:B0-----:R-:W-:-:S12]  /*1080*/  @!P2 IMAD.WIDE R20, R33, 0x10, R28 ;  /* 0x000000102114a825 */ /* 0x001fd800078e021c */
[C---:B------:R-:W-:Y:S01]  /*1090*/  @!P1 IMAD.WIDE R22, R3.reuse, 0x10, R30 ;  /* 0x0000001003169825 */ /* 0x040fe200078e021e */
[----:B---3--:R2:W-:Y:S04]  /*10a0*/  @!P2 STG.E.128 desc[UR6][R20.64], R12 ;  /* 0x0000000c1400a986 */ /* 0x0085e8000c101d06 */
[----:B------:R-:W3:Y:S04]  /*10b0*/  @!P1 LDG.E.64 R4, desc[UR6][R22.64] ;  /* 0x0000000616049981 */ /* 0x000ee8000c1e1b00 */
[----:B------:R-:W3:Y:S01]  /*10c0*/  @!P1 LDG.E.64 R6, desc[UR6][R22.64+0x8] ;  /* 0x0000080616069981 */ /* 0x000ee2000c1e1b00 */
[----:B------:R-:W-:-:S04]  /*10d0*/  @!P1 IMAD.WIDE R32, R3, 0x10, R28 ;  /* 0x0000001003209825 */ /* 0x000fc800078e021c */
[----:B------:R-:W-:Y:S01]  /*10e0*/  VIADD R19, R19, 0x4 ;  /* 0x0000000413137836 */ /* 0x000fe20000000000 */
[----:B---3--:R2:W-:Y:S06]  /*10f0*/  @!P1 STG.E.128 desc[UR6][R32.64], R4 ;  /* 0x0000000420009986 */ /* 0x0085ec000c101d06 */
.L_x_41:
[----:B------:R-:W-:Y:S05]  /*1100*/  @!P0 EXIT ;  /* 0x000000000000894d */ /* 0x000fea0003800000 */
[----:B------:R-:W-:Y:S02]  /*1110*/  ISETP.NE.AND P1, PT, R17, 0x1, PT ;  /* 0x000000011100780c */ /* 0x000fe40003f25270 */
[----:B------:R-:W-:-:S04]  /*1120*/  LOP3.LUT R16, R16, 0x1, RZ, 0xc0, !PT ;  /* 0x0000000110107812 */ /* 0x000fc800078ec0ff */
[----:B------:R-:W-:-:S07]  /*1130*/  ISETP.NE.U32.AND P0, PT, R16, 0x1, PT ;  /* 0x000000011000780c */ /* 0x000fce0003f05070 */
[----:B------:R-:W-:Y:S06]  /*1140*/  @!P1 BRA `(.L_x_42) ;  /* 0x00000000003c9947 */ /* 0x000fec0003800000 */
[----:B-12---:R-:W-:-:S05]  /*1150*/  IMAD R15, R19, 0x80, R0 ;  /* 0x00000080130f7824 */ /* 0x006fca00078e0200 */
[----:B------:R-:W-:-:S13]  /*1160*/  ISETP.GE.AND P1, PT, R15, R2, PT ;  /* 0x000000020f00720c */ /* 0x000fda0003f26270 */
[----:B------:R-:W-:-:S05]  /*1170*/  @!P1 IMAD.WIDE R12, R15, 0x10, R30 ;  /* 0x000000100f0c9825 */ /* 0x000fca00078e021e */
[----:B0-----:R-:W2:Y:S04]  /*1180*/  @!P1 LDG.E.64 R4, desc[UR6][R12.64] ;  /* 0x000000060c049981 */ /* 0x001ea8000c1e1b00 */
[----:B------:R-:W2:Y:S01]  /*1190*/  @!P1 LDG.E.64 R6, desc[UR6][R12.64+0x8] ;  /* 0x000008060c069981 */ /* 0x000ea2000c1e1b00 */
[C---:B------:R-:W-:Y:S01]  /*11a0*/  IADD3 R21, PT, PT, R15.reuse, 0x80, RZ ;  /* 0x000000800f157810 */ /* 0x040fe20007ffe0ff */
        /* <DEDUP_REMOVED lines=9> */
.L_x_42:
[----:B------:R-:W-:Y:S05]  /*1240*/  @P0 EXIT ;  /* 0x000000000000094d */ /* 0x000fea0003800000 */
[----:B------:R-:W-:-:S05]  /*1250*/  IMAD R19, R19, 0x80, R0 ;  /* 0x0000008013137824 */ /* 0x000fca00078e0200 */
[----:B------:R-:W-:-:S13]  /*1260*/  ISETP.GE.AND P0, PT, R19, R2, PT ;  /* 0x000000021300720c */ /* 0x000fda0003f06270 */
[----:B------:R-:W-:Y:S05]  /*1270*/  @P0 EXIT ;  /* 0x000000000000094d */ /* 0x000fea0003800000 */
[----:B------:R-:W-:-:S05]  /*1280*/  IMAD.WIDE R30, R19, 0x10, R30 ;  /* 0x00000010131e7825 */ /* 0x000fca00078e021e */
[----:B0123--:R-:W2:Y:S04]  /*1290*/  LDG.E.64 R4, desc[UR6][R30.64] ;  /* 0x000000061e047981 */ /* 0x00fea8000c1e1b00 */
[----:B------:R-:W2:Y:S01]  /*12a0*/  LDG.E.64 R6, desc[UR6][R30.64+0x8] ;  /* 0x000008061e067981 */ /* 0x000ea2000c1e1b00 */
[----:B------:R-:W-:-:S05]  /*12b0*/  IMAD.WIDE R28, R19, 0x10, R28 ;  /* 0x00000010131c7825 */ /* 0x000fca00078e021c */
[----:B--2---:R-:W-:Y:S01]  /*12c0*/  STG.E.128 desc[UR6][R28.64], R4 ;  /* 0x000000041c007986 */ /* 0x004fe2000c101d06 */
[----:B------:R-:W-:Y:S05]  /*12d0*/  EXIT ;  /* 0x000000000000794d */ /* 0x000fea0003800000 */
.L_x_43:
        /* <DEDUP_REMOVED lines=10> */
.L_x_72:


//--------------------- .text._ZN3cub18CUB_300001_SM_10006detail8for_each13static_kernelINS2_12policy_hub_t12policy_500_tEmN6thrust24THRUST_300001_SM_1000_NS8cuda_cub20__uninitialized_fill7functorINS7_10device_ptrINS7_7complexIdEEEESD_EEEEvT0_T1_ --------------------------
	.section	.text._ZN3cub18CUB_300001_SM_10006detail8for_each13static_kernelINS2_12policy_hub_t12policy_500_tEmN6thrust24THRUST_300001_SM_1000_NS8cuda_cub20__uninitialized_fill7functorINS7_10device_ptrINS7_7complexIdEEEESD_EEEEvT0_T1_,"ax",@progbits
	.align	128
        .global         _ZN3cub18CUB_300001_SM_10006detail8for_each13static_kernelINS2_12policy_hub_t12policy_500_tEmN6thrust24THRUST_300001_SM_1000_NS8cuda_cub20__uninitialized_fill7functorINS7_10device_ptrINS7_7complexIdEEEESD_EEEEvT0_T1_
        .type           _ZN3cub18CUB_300001_SM_10006detail8for_each13static_kernelINS2_12policy_hub_t12policy_500_tEmN6thrust24THRUST_300001_SM_1000_NS8cuda_cub20__uninitialized_fill7functorINS7_10device_ptrINS7_7complexIdEEEESD_EEEEvT0_T1_,@function
        .size           _ZN3cub18CUB_300001_SM_10006detail8for_each13static_kernelINS2_12policy_hub_t12policy_500_tEmN6thrust24THRUST_300001_SM_1000_NS8cuda_cub20__uninitialized_fill7functorINS7_10device_ptrINS7_7complexIdEEEESD_EEEEvT0_T1_,(.L_x_73 - _ZN3cub18CUB_300001_SM_10006detail8for_each13static_kernelINS2_12policy_hub_t12policy_500_tEmN6thrust24THRUST_300001_SM_1000_NS8cuda_cub20__uninitialized_fill7functorINS7_10device_ptrINS7_7complexIdEEEESD_EEEEvT0_T1_)
        .other          _ZN3cub18CUB_300001_SM_10006detail8for_each13static_kernelINS2_12policy_hub_t12policy_500_tEmN6thrust24THRUST_300001_SM_1000_NS8cuda_cub20__uninitialized_fill7functorINS7_10device_ptrINS7_7complexIdEEEESD_EEEEvT0_T1_,@"STO_CUDA_ENTRY STV_DEFAULT"
_ZN3cub18CUB_300001_SM_10006detail8for_each13static_kernelINS2_12policy_hub_t12policy_500_tEmN6thrust24THRUST_300001_SM_1000_NS8cuda_cub20__uninitialized_fill7functorINS7_10device_ptrINS7_7complexIdEEEESD_EEEEvT0_T1_:
.text._ZN3cub18CUB_300001_SM_10006detail8for_each13static_kernelINS2_12policy_hub_t12policy_500_tEmN6thrust24THRUST_300001_SM_1000_NS8cuda_cub20__uninitialized_fill7functorINS7_10device_ptrINS7_7complexIdEEEESD_EEEEvT0_T1_:
[----:B------:R-:W-:Y:S08]  /*0000*/  LDC R1, c[0x0][0x37c] ;  /* 0x0000df00ff017b82 */ /* 0x000ff00000000800 */
[----:B------:R-:W0:Y:S01]  /*0010*/  S2UR UR4, SR_CTAID.X ;  /* 0x00000000000479c3 */ /* 0x000e220000002500 */
[----:B------:R-:W1:Y:S01]  /*0020*/  LDCU.64 UR6, c[0x0][0x380] ;  /* 0x00007000ff0677ac */ /* 0x000e620008000a00 */
[----:B------:R-:W2:Y:S01]  /*0030*/  LDCU.64 UR8, c[0x0][0x358] ;  /* 0x00006b00ff0877ac */ /* 0x000ea20008000a00 */
[----:B0-----:R-:W-:-:S04]  /*0040*/  UIMAD.WIDE.U32 UR4, UR4, 0x200, URZ ;  /* 0x00000200040478a5 */ /* 0x001fc8000f8e00ff */
[----:B-1----:R-:W-:-:S04]  /*0050*/  UIADD3 UR6, UP0, UPT, -UR4, UR6, URZ ;  /* 0x0000000604067290 */ /* 0x002fc8000ff1e1ff */
[----:B------:R-:W-:Y:S02]  /*0060*/  UIADD3.X UR7, UPT, UPT, ~UR5, UR7, URZ, UP0, !UPT ;  /* 0x0000000705077290 */ /* 0x000fe400087fe5ff */
[----:B------:R-:W-:-:S04]  /*0070*/  UISETP.GE.U32.AND UP0, UPT, UR6, 0x200, UPT ;  /* 0x000002000600788c */ /* 0x000fc8000bf06070 */
[----:B------:R-:W-:-:S09]  /*0080*/  UISETP.GE.U32.AND.EX UP0, UPT, UR7, URZ, UPT, UP0 ;  /* 0x000000ff0700728c */ /* 0x000fd2000bf06100 */
[----:B--2---:R-:W-:Y:S05]  /*0090*/  BRA.U !UP0, `(.L_x_44) ;  /* 0x00000001082c7547 */ /* 0x004fea000b800000 */
[----:B------:R-:W0:Y:S01]  /*00a0*/  S2R R0, SR_TID.X ;  /* 0x0000000000007919 */ /* 0x000e220000002100 */
[----:B------:R-:W1:Y:S01]  /*00b0*/  LDCU.64 UR6, c[0x0][0x390] ;  /* 0x00007200ff0677ac */ /* 0x000e620008000a00 */
[----:B------:R-:W2:Y:S08]  /*00c0*/  LDC.64 R4, c[0x0][0x3a0] ;  /* 0x0000e800ff047b82 */ /* 0x000eb00000000a00 */
[----:B------:R-:W2:Y:S01]  /*00d0*/  LDC.64 R6, c[0x0][0x3a8] ;  /* 0x0000ea00ff067b82 */ /* 0x000ea20000000a00 */
[----:B0-----:R-:W-:-:S05]  /*00e0*/  IADD3 R0, P0, PT, R0, UR4, RZ ;  /* 0x0000000400007c10 */ /* 0x001fca000ff1e0ff */
[----:B------:R-:W-:Y:S01]  /*00f0*/  IMAD.X R3, RZ, RZ, UR5, P0 ;  /* 0x00000005ff037e24 */ /* 0x000fe200080e06ff */
[----:B-1----:R-:W-:-:S04]  /*0100*/  LEA R2, P0, R0, UR6, 0x4 ;  /* 0x0000000600027c11 */ /* 0x002fc8000f8020ff */
[----:B------:R-:W-:-:S05]  /*0110*/  LEA.HI.X R3, R0, UR7, R3, 0x4, P0 ;  /* 0x0000000700037c11 */ /* 0x000fca00080f2403 */
[----:B--2---:R-:W-:Y:S04]  /*0120*/  STG.E.128 desc[UR8][R2.64], R4 ;  /* 0x0000000402007986 */ /* 0x004fe8000c101d08 */
[----:B------:R-:W-:Y:S01]  /*0130*/  STG.E.128 desc[UR8][R2.64+0x1000], R4 ;  /* 0x0010000402007986 */ /* 0x000fe2000c101d08 */
[----:B------:R-:W-:Y:S05]  /*0140*/  EXIT ;  /* 0x000000000000794d */ /* 0x000fea0003800000 */
.L_x_44:
[----:B------:R-:W0:Y:S01]  /*0150*/  S2R R0, SR_TID.X ;  /* 0x0000000000007919 */ /* 0x000e220000002100 */
[----:B------:R-:W1:Y:S01]  /*0160*/  LDCU.64 UR10, c[0x0][0x390] ;  /* 0x00007200ff0a77ac */ /* 0x000e620008000a00 */
[----:B------:R-:W2:Y:S01]  /*0170*/  LDC.64 R4, c[0x0][0x3a0] ;  /* 0x0000e800ff047b82 */ /* 0x000ea20000000a00 */
[----:B------:R-:W-:Y:S02]  /*0180*/  IMAD.U32 R3, RZ, RZ, UR7 ;  /* 0x00000007ff037e24 */ /* 0x000fe4000f8e00ff */
[----:B------:R-:W-:-:S05]  /*0190*/  IMAD.U32 R8, RZ, RZ, UR7 ;  /* 0x00000007ff087e24 */ /* 0x000fca000f8e00ff */
[----:B------:R-:W2:Y:S01]  /*01a0*/  LDC.64 R6, c[0x0][0x3a8] ;  /* 0x0000ea00ff067b82 */ /* 0x000ea20000000a00 */
[C---:B0-----:R-:W-:Y:S01]  /*01b0*/  VIADD R2, R0.reuse, 0x100 ;  /* 0x0000010000027836 */ /* 0x041fe20000000000 */
[C---:B------:R-:W-:Y:S02]  /*01c0*/  ISETP.LT.U32.AND P0, PT, R0.reuse, UR6, PT ;  /* 0x0000000600007c0c */ /* 0x040fe4000bf01070 */
[----:B------:R-:W-:Y:S02]  /*01d0*/  IADD3 R0, P2, PT, R0, UR4, RZ ;  /* 0x0000000400007c10 */ /* 0x000fe4000ff5e0ff */
[----:B------:R-:W-:Y:S02]  /*01e0*/  ISETP.LT.U32.AND P1, PT, R2, UR6, PT ;  /* 0x0000000602007c0c */ /* 0x000fe4000bf21070 */
[----:B------:R-:W-:Y:S01]  /*01f0*/  ISETP.GT.U32.AND.EX P0, PT, R3, RZ, PT, P0 ;  /* 0x000000ff0300720c */ /* 0x000fe20003f04100 */
[----:B------:R-:W-:Y:S01]  /*0200*/  IMAD.X R3, RZ, RZ, UR5, P2 ;  /* 0x00000005ff037e24 */ /* 0x000fe200090e06ff */
[----:B------:R-:W-:-:S02]  /*0210*/  ISETP.GT.U32.AND.EX P1, PT, R8, RZ, PT, P1 ;  /* 0x000000ff0800720c */ /* 0x000fc40003f24110 */
[----:B-1----:R-:W-:-:S04]  /*0220*/  LEA R2, P2, R0, UR10, 0x4 ;  /* 0x0000000a00027c11 */ /* 0x002fc8000f8420ff */
[----:B------:R-:W-:-:S05]  /*0230*/  LEA.HI.X R3, R0, UR11, R3, 0x4, P2 ;  /* 0x0000000b00037c11 */ /* 0x000fca00090f2403 */
[----:B--2---:R0:W-:Y:S02]  /*0240*/  @P0 STG.E.128 desc[UR8][R2.64], R4 ;  /* 0x0000000402000986 */ /* 0x0041e4000c101d08 */
[----:B------:R-:W-:Y:S05]  /*0250*/  @!P1 EXIT ;  /* 0x000000000000994d */ /* 0x000fea0003800000 */
[----:B0-----:R-:W0:Y:S08]  /*0260*/  LDC.64 R4, c[0x0][0x3a0] ;  /* 0x0000e800ff047b82 */ /* 0x001e300000000a00 */
[----:B------:R-:W0:Y:S02]  /*0270*/  LDC.64 R6, c[0x0][0x3a8] ;  /* 0x0000ea00ff067b82 */ /* 0x000e240000000a00 */
[----:B0-----:R-:W-:Y:S01]  /*0280*/  STG.E.128 desc[UR8][R2.64+0x1000], R4 ;  /* 0x0010000402007986 */ /* 0x001fe2000c101d08 */
[----:B------:R-:W-:Y:S05]  /*0290*/  EXIT ;  /* 0x000000000000794d */ /* 0x000fea0003800000 */
.L_x_45:
        /* <DEDUP_REMOVED lines=14> */
.L_x_73:


//--------------------- .text._ZN3cub18CUB_300001_SM_10006detail11EmptyKernelIvEEvv --------------------------
	.section	.text._ZN3cub18CUB_300001_SM_10006detail11EmptyKernelIvEEvv,"ax",@progbits
	.align	128
        .global         _ZN3cub18CUB_300001_SM_10006detail11EmptyKernelIvEEvv
        .type           _ZN3cub18CUB_300001_SM_10006detail11EmptyKernelIvEEvv,@function
        .size           _ZN3cub18CUB_300001_SM_10006detail11EmptyKernelIvEEvv,(.L_x_74 - _ZN3cub18CUB_300001_SM_10006detail11EmptyKernelIvEEvv)
        .other          _ZN3cub18CUB_300001_SM_10006detail11EmptyKernelIvEEvv,@"STO_CUDA_ENTRY STV_DEFAULT"
_ZN3cub18CUB_300001_SM_10006detail11EmptyKernelIvEEvv:
.text._ZN3cub18CUB_300001_SM_10006detail11EmptyKernelIvEEvv:
[----:B------:R-:W-:Y:S01]  /*0000*/  LDC R1, c[0x0][0x37c] ;  /* 0x0000df00ff017b82 */ /* 0x000fe20000000800 */
[----:B------:R-:W-:Y:S05]  /*0010*/  EXIT ;  /* 0x000000000000794d */ /* 0x000fea0003800000 */
.L_x_46:
        /* <DEDUP_REMOVED lines=14> */
.L_x_74:


//--------------------- .text._Z20sum_p_reduction_tuiiPKN6thrust24THRUST_300001_SM_1000_NS7complexIdEEPKdPS2_iiiii --------------------------
	.section	.text._Z20sum_p_reduction_tuiiPKN6thrust24THRUST_300001_SM_1000_NS7complexIdEEPKdPS2_iiiii,"ax",@progbits
	.align	128
        .global         _Z20sum_p_reduction_tuiiPKN6thrust24THRUST_300001_SM_1000_NS7complexIdEEPKdPS2_iiiii
        .type           _Z20sum_p_reduction_tuiiPKN6thrust24THRUST_300001_SM_1000_NS7complexIdEEPKdPS2_iiiii,@function
        .size           _Z20sum_p_reduction_tuiiPKN6thrust24THRUST_300001_SM_1000_NS7complexIdEEPKdPS2_iiiii,(.L_x_70 - _Z20sum_p_reduction_tuiiPKN6thrust24THRUST_300001_SM_1000_NS7complexIdEEPKdPS2_iiiii)
        .other          _Z20sum_p_reduction_tuiiPKN6thrust24THRUST_300001_SM_1000_NS7complexIdEEPKdPS2_iiiii,@"STO_CUDA_ENTRY STV_DEFAULT"
_Z20sum_p_reduction_tuiiPKN6thrust24THRUST_300001_SM_1000_NS7complexIdEEPKdPS2_iiiii:
.text._Z20sum_p_reduction_tuiiPKN6thrust24THRUST_300001_SM_1000_NS7complexIdEEPKdPS2_iiiii:
[----:B------:R-:W-:Y:S08]  /*0000*/  LDC R1, c[0x0][0x37c] ;  /* 0x0000df00ff017b82 */ /* 0x000ff00000000800 */
[----:B------:R-:W0:Y:S01]  /*0010*/  LDC.64 R4, c[0x0][0x3a0] ;  /* 0x0000e800ff047b82 */ /* 0x000e220000000a00 */
[----:B------:R-:W1:Y:S01]  /*0020*/  S2R R3, SR_CTAID.X ;  /* 0x0000000000037919 */ /* 0x000e620000002500 */
[----:B0-----:R-:W-:-:S04]  /*0030*/  IMAD R0, R4, R4, RZ ;  /* 0x0000000404007224 */ /* 0x001fc800078e02ff */
[----:B------:R-:W-:-:S05]  /*0040*/  IMAD R2, R0, R5, RZ ;  /* 0x0000000500027224 */ /* 0x000fca00078e02ff */
[----:B-1----:R-:W-:-:S13]  /*0050*/  ISETP.GE.AND P0, PT, R3, R2, PT ;  /* 0x000000020300720c */ /* 0x002fda0003f06270 */
[----:B------:R-:W-:Y:S05]  /*0060*/  @P0 EXIT ;  /* 0x000000000000094d */ /* 0x000fea0003800000 */
[----:B------:R-:W0:Y:S01]  /*0070*/  I2F.U32.RP R2, R0 ;  /* 0x0000000000027306 */ /* 0x000e220000209000 */
[----:B------:R-:W-:Y:S01]  /*0080*/  IABS R11, R5 ;  /* 0x00000005000b7213 */ /* 0x000fe20000000000 */
[----:B------:R-:W-:Y:S01]  /*0090*/  IMAD.MOV R9, RZ, RZ, -R0 ;  /* 0x000000ffff097224 */ /* 0x000fe200078e0a00 */
[----:B------:R-:W-:Y:S01]  /*00a0*/  ISETP.NE.U32.AND P2, PT, R0, RZ, PT ;  /* 0x000000ff0000720c */ /* 0x000fe20003f45070 */
[----:B------:R-:W1:Y:S01]  /*00b0*/  S2UR UR5, SR_CgaCtaId ;  /* 0x00000000000579c3 */ /* 0x000e620000008800 */
[----:B------:R-:W2:Y:S01]  /*00c0*/  S2R R41, SR_TID.X ;  /* 0x0000000000297919 */ /* 0x000ea20000002100 */
[----:B------:R-:W-:Y:S01]  /*00d0*/  UMOV UR4, 0x400 ;  /* 0x0000040000047882 */ /* 0x000fe20000000000 */
[----:B------:R-:W3:Y:S01]  /*00e0*/  LDCU.64 UR6, c[0x0][0x358] ;  /* 0x00006b00ff0677ac */ /* 0x000ee20008000a00 */
[----:B------:R-:W4:Y:S01]  /*00f0*/  I2F.RP R10, R11 ;  /* 0x0000000b000a7306 */ /* 0x000f220000209400 */
[----:B------:R-:W-:Y:S07]  /*0100*/  BSSY.RECONVERGENT B0, `(.L_x_47) ;  /* 0x0000140000007945 */ /* 0x000fee0003800200 */
[----:B0-----:R-:W0:Y:S08]  /*0110*/  MUFU.RCP R2, R2 ;  /* 0x0000000200027308 */ /* 0x001e300000001000 */
[----:B----4-:R-:W-:Y:S01]  /*0120*/  MUFU.RCP R10, R10 ;  /* 0x0000000a000a7308 */ /* 0x010fe20000001000 */
[----:B-1----:R-:W-:Y:S01]  /*0130*/  ULEA UR4, UR5, UR4, 0x18 ;  /* 0x0000000405047291 */ /* 0x002fe2000f8ec0ff */
[----:B------:R-:W1:Y:S01]  /*0140*/  LDCU UR5, c[0x0][0x3a8] ;  /* 0x00007500ff0577ac */ /* 0x000e620008000800 */
[----:B0-----:R-:W-:-:S05]  /*0150*/  VIADD R6, R2, 0xffffffe ;  /* 0x0ffffffe02067836 */ /* 0x001fca0000000000 */
[----:B------:R0:W4:Y:S02]  /*0160*/  F2I.FTZ.U32.TRUNC.NTZ R7, R6 ;  /* 0x0000000600077305 */ /* 0x000124000021f000 */
[----:B0-----:R-:W-:Y:S02]  /*0170*/  IMAD.MOV.U32 R6, RZ, RZ, RZ ;  /* 0x000000ffff067224 */ /* 0x001fe400078e00ff */
[----:B----4-:R-:W-:-:S04]  /*0180*/  IMAD R9, R9, R7, RZ ;  /* 0x0000000709097224 */ /* 0x010fc800078e02ff */
[----:B------:R-:W-:Y:S01]  /*0190*/  IMAD.HI.U32 R8, R7, R9, R6 ;  /* 0x0000000907087227 */ /* 0x000fe200078e0006 */
[----:B------:R-:W-:-:S04]  /*01a0*/  IADD3 R6, PT, PT, R10, 0xffffffe, RZ ;  /* 0x0ffffffe0a067810 */ /* 0x000fc80007ffe0ff */
[----:B------:R0:W4:Y:S01]  /*01b0*/  F2I.FTZ.U32.TRUNC.NTZ R7, R6 ;  /* 0x0000000600077305 */ /* 0x000122000021f000 */
[----:B------:R-:W-:-:S04]  /*01c0*/  IMAD.HI.U32 R8, R8, R3, RZ ;  /* 0x0000000308087227 */ /* 0x000fc800078e00ff */
[----:B------:R-:W-:-:S04]  /*01d0*/  IMAD.MOV R9, RZ, RZ, -R8 ;  /* 0x000000ffff097224 */ /* 0x000fc800078e0a08 */
[----:B------:R-:W-:Y:S02]  /*01e0*/  IMAD R9, R0, R9, R3 ;  /* 0x0000000900097224 */ /* 0x000fe400078e0203 */
[----:B0-----:R-:W-:-:S03]  /*01f0*/  IMAD.MOV.U32 R6, RZ, RZ, RZ ;  /* 0x000000ffff067224 */ /* 0x001fc600078e00ff */
[----:B------:R-:W-:Y:S01]  /*0200*/  ISETP.GE.U32.AND P0, PT, R9, R0, PT ;  /* 0x000000000900720c */ /* 0x000fe20003f06070 */
[----:B----4-:R-:W-:-:S12]  /*0210*/  IMAD.MOV R2, RZ, RZ, -R7 ;  /* 0x000000ffff027224 */ /* 0x010fd800078e0a07 */
[----:B------:R-:W-:Y:S02]  /*0220*/  @P0 IMAD.IADD R9, R9, 0x1, -R0 ;  /* 0x0000000109090824 */ /* 0x000fe400078e0a00 */
[----:B------:R-:W-:-:S03]  /*0230*/  @P0 VIADD R8, R8, 0x1 ;  /* 0x0000000108080836 */ /* 0x000fc60000000000 */
[----:B------:R-:W-:Y:S01]  /*0240*/  ISETP.GE.U32.AND P1, PT, R9, R0, PT ;  /* 0x000000000900720c */ /* 0x000fe20003f26070 */
[----:B------:R-:W-:-:S04]  /*0250*/  IMAD R9, R2, R11, RZ ;  /* 0x0000000b02097224 */ /* 0x000fc800078e02ff */
[----:B------:R-:W-:Y:S01]  /*0260*/  IMAD.HI.U32 R6, R7, R9, R6 ;  /* 0x0000000907067227 */ /* 0x000fe200078e0006 */
[----:B--2---:R-:W-:-:S05]  /*0270*/  LEA R7, R41, UR4, 0x4 ;  /* 0x0000000429077c11 */ /* 0x004fca000f8e20ff */
[----:B------:R0:W-:Y:S02]  /*0280*/  STS.128 [R7], RZ ;  /* 0x000000ff07007388 */ /* 0x0001e40000000c00 */
[----:B------:R-:W-:Y:S02]  /*0290*/  @P1 IADD3 R8, PT, PT, R8, 0x1, RZ ;  /* 0x0000000108081810 */ /* 0x000fe40007ffe0ff */
[----:B------:R-:W-:-:S04]  /*02a0*/  @!P2 LOP3.LUT R8, RZ, R0, RZ, 0x33, !PT ;  /* 0x00000000ff08a212 */ /* 0x000fc800078e33ff */
[----:B------:R-:W-:Y:S02]  /*02b0*/  IABS R0, R8 ;  /* 0x0000000800007213 */ /* 0x000fe40000000000 */
[----:B------:R-:W-:-:S03]  /*02c0*/  ISETP.GE.AND P2, PT, R8, RZ, PT ;  /* 0x000000ff0800720c */ /* 0x000fc60003f46270 */
[----:B------:R-:W-:-:S04]  /*02d0*/  IMAD.HI.U32 R6, R6, R0, RZ ;  /* 0x0000000006067227 */ /* 0x000fc800078e00ff */
[----:B------:R-:W-:-:S04]  /*02e0*/  IMAD.MOV R6, RZ, RZ, -R6 ;  /* 0x000000ffff067224 */ /* 0x000fc800078e0a06 */
[----:B------:R-:W-:-:S05]  /*02f0*/  IMAD R0, R11, R6, R0 ;  /* 0x000000060b007224 */ /* 0x000fca00078e0200 */
[----:B------:R-:W-:-:S13]  /*0300*/  ISETP.GT.U32.AND P0, PT, R11, R0, PT ;  /* 0x000000000b00720c */ /* 0x000fda0003f04070 */
[----:B------:R-:W-:Y:S01]  /*0310*/  @!P0 IMAD.IADD R0, R0, 0x1, -R11 ;  /* 0x0000000100008824 */ /* 0x000fe200078e0a0b */
[----:B------:R-:W-:-:S04]  /*0320*/  ISETP.NE.AND P0, PT, R5, RZ, PT ;  /* 0x000000ff0500720c */ /* 0x000fc80003f05270 */
[----:B------:R-:W-:-:S13]  /*0330*/  ISETP.GT.U32.AND P1, PT, R11, R0, PT ;  /* 0x000000000b00720c */ /* 0x000fda0003f24070 */
[----:B------:R-:W-:Y:S02]  /*0340*/  @!P1 IADD3 R0, PT, PT, R0, -R11, RZ ;  /* 0x8000000b00009210 */ /* 0x000fe40007ffe0ff */
[----:B-1----:R-:W-:-:S03]  /*0350*/  ISETP.GE.AND P1, PT, R41, UR5, PT ;  /* 0x0000000529007c0c */ /* 0x002fc6000bf26270 */
[----:B------:R-:W-:-:S04]  /*0360*/  IMAD.MOV.U32 R10, RZ, RZ, R0 ;  /* 0x000000ffff0a7224 */ /* 0x000fc800078e0000 */
[----:B------:R-:W-:Y:S01]  /*0370*/  @!P2 IMAD.MOV R10, RZ, RZ, -R10 ;  /* 0x000000ffff0aa224 */ /* 0x000fe200078e0a0a */
[----:B------:R-:W-:-:S05]  /*0380*/  @!P0 LOP3.LUT R10, RZ, R5, RZ, 0x33, !PT ;  /* 0x00000005ff0a8212 */ /* 0x000fca00078e33ff */
[----:B0--3--:R-:W-:Y:S05]  /*0390*/  @P1 BRA `(.L_x_48) ;  /* 0x0000001000581947 */ /* 0x009fea0003800000 */
[----:B------:R-:W-:Y:S02]  /*03a0*/  IABS R11, R4 ;  /* 0x00000004000b7213 */ /* 0x000fe40000000000 */
[----:B------:R-:W-:Y:S02]  /*03b0*/  CS2R R22, SRZ ;  /* 0x0000000000167805 */ /* 0x000fe4000001ff00 */
[----:B------:R-:W-:Y:S02]  /*03c0*/  IABS R6, R3 ;  /* 0x0000000300067213 */ /* 0x000fe40000000000 */
[----:B------:R-:W-:Y:S01]  /*03d0*/  CS2R R20, SRZ ;  /* 0x0000000000147805 */ /* 0x000fe2000001ff00 */
[----:B------:R-:W0:Y:S08]  /*03e0*/  I2F.RP R0, R11 ;  /* 0x0000000b00007306 */ /* 0x000e300000209400 */
[----:B0-----:R-:W0:Y:S02]  /*03f0*/  MUFU.RCP R0, R0 ;  /* 0x0000000000007308 */ /* 0x001e240000001000 */
[----:B0-----:R-:W-:-:S06]  /*0400*/  VIADD R8, R0, 0xffffffe ;  /* 0x0ffffffe00087836 */ /* 0x001fcc0000000000 */
[----:B------:R0:W1:Y:S02]  /*0410*/  F2I.FTZ.U32.TRUNC.NTZ R9, R8 ;  /* 0x0000000800097305 */ /* 0x000064000021f000 */
[----:B0-----:R-:W-:Y:S01]  /*0420*/  IMAD.MOV.U32 R8, RZ, RZ, RZ ;  /* 0x000000ffff087224 */ /* 0x001fe200078e00ff */
[----:B-1----:R-:W-:-:S05]  /*0430*/  IADD3 R2, PT, PT, RZ, -R9, RZ ;  /* 0x80000009ff027210 */ /* 0x002fca0007ffe0ff */
[----:B------:R-:W-:-:S04]  /*0440*/  IMAD R5, R2, R11, RZ ;  /* 0x0000000b02057224 */ /* 0x000fc800078e02ff */
[----:B------:R-:W-:Y:S01]  /*0450*/  IMAD.HI.U32 R9, R9, R5, R8 ;  /* 0x0000000509097227 */ /* 0x000fe200078e0008 */
[----:B------:R-:W-:-:S05]  /*0460*/  LOP3.LUT R5, RZ, R4, RZ, 0x33, !PT ;  /* 0x00000004ff057212 */ /* 0x000fca00078e33ff */
[----:B------:R-:W-:-:S04]  /*0470*/  IMAD.HI.U32 R2, R9, R6, RZ ;  /* 0x0000000609027227 */ /* 0x000fc800078e00ff */
[----:B------:R-:W-:-:S04]  /*0480*/  IMAD.MOV R0, RZ, RZ, -R2 ;  /* 0x000000ffff007224 */ /* 0x000fc800078e0a02 */
[----:B------:R-:W-:Y:S02]  /*0490*/  IMAD R0, R11, R0, R6 ;  /* 0x000000000b007224 */ /* 0x000fe400078e0206 */
[----:B------:R-:W-:-:S03]  /*04a0*/  IMAD R6, R10, UR5, RZ ;  /* 0x000000050a067c24 */ /* 0x000fc6000f8e02ff */
[----:B------:R-:W-:-:S13]  /*04b0*/  ISETP.GT.U32.AND P1, PT, R11, R0, PT ;  /* 0x000000000b00720c */ /* 0x000fda0003f24070 */
[----:B------:R-:W-:Y:S01]  /*04c0*/  @!P1 IMAD.IADD R0, R0, 0x1, -R11 ;  /* 0x0000000100009824 */ /* 0x000fe200078e0a0b */
[----:B------:R-:W-:-:S04]  /*04d0*/  @!P1 IADD3 R2, PT, PT, R2, 0x1, RZ ;  /* 0x0000000102029810 */ /* 0x000fc80007ffe0ff */
[----:B------:R-:W-:Y:S02]  /*04e0*/  ISETP.GE.U32.AND P0, PT, R0, R11, PT ;  /* 0x0000000b0000720c */ /* 0x000fe40003f06070 */
[----:B------:R-:W-:-:S04]  /*04f0*/  LOP3.LUT R0, R3, R4, RZ, 0x3c, !PT ;  /* 0x0000000403007212 */ /* 0x000fc800078e3cff */
[----:B------:R-:W-:-:S07]  /*0500*/  ISETP.GE.AND P2, PT, R0, RZ, PT ;  /* 0x000000ff0000720c */ /* 0x000fce0003f46270 */
[----:B------:R-:W-:Y:S01]  /*0510*/  @P0 VIADD R2, R2, 0x1 ;  /* 0x0000000102020836 */ /* 0x000fe20000000000 */
[----:B------:R-:W-:-:S05]  /*0520*/  ISETP.NE.AND P0, PT, R4, RZ, PT ;  /* 0x000000ff0400720c */ /* 0x000fca0003f05270 */
[----:B------:R-:W-:-:S05]  /*0530*/  @!P2 IMAD.MOV R2, RZ, RZ, -R2 ;  /* 0x000000ffff02a224 */ /* 0x000fca00078e0a02 */
[----:B------:R-:W-:-:S04]  /*0540*/  SEL R2, R5, R2, !P0 ;  /* 0x0000000205027207 */ /* 0x000fc80004000000 */
[----:B------:R-:W-:Y:S02]  /*0550*/  IABS R0, R2 ;  /* 0x0000000200007213 */ /* 0x000fe40000000000 */
[----:B------:R-:W-:Y:S01]  /*0560*/  ISETP.GE.AND P2, PT, R2, RZ, PT ;  /* 0x000000ff0200720c */ /* 0x000fe20003f46270 */
[----:B------:R-:W-:Y:S02]  /*0570*/  IMAD.MOV R2, RZ, RZ, -R2 ;  /* 0x000000ffff027224 */ /* 0x000fe400078e0a02 */
[----:B------:R-:W-:-:S04]  /*0580*/  IMAD.HI.U32 R9, R9, R0, RZ ;  /* 0x0000000009097227 */ /* 0x000fc800078e00ff */
[----:B------:R-:W-:Y:S02]  /*0590*/  IMAD.MOV R9, RZ, RZ, -R9 ;  /* 0x000000ffff097224 */ /* 0x000fe400078e0a09 */
[----:B------:R-:W-:Y:S02]  /*05a0*/  IMAD R4, R4, R2, R3 ;  /* 0x0000000204047224 */ /* 0x000fe400078e0203 */
[----:B------:R-:W-:-:S05]  /*05b0*/  IMAD R0, R11, R9, R0 ;  /* 0x000000090b007224 */ /* 0x000fca00078e0200 */
[----:B------:R-:W-:-:S13]  /*05c0*/  ISETP.GT.U32.AND P1, PT, R11, R0, PT ;  /* 0x000000000b00720c */ /* 0x000fda0003f24070 */
[----:B------:R-:W-:-:S04]  /*05d0*/  @!P1 IADD3 R0, PT, PT, R0, -R11, RZ ;  /* 0x8000000b00009210 */ /* 0x000fc80007ffe0ff */
[----:B------:R-:W-:-:S13]  /*05e0*/  ISETP.GT.U32.AND P1, PT, R11, R0, PT ;  /* 0x000000000b00720c */ /* 0x000fda0003f24070 */
[----:B------:R-:W-:-:S04]  /*05f0*/  @!P1 IMAD.IADD R0, R0, 0x1, -R11 ;  /* 0x0000000100009824 */ /* 0x000fc800078e0a0b */
[----:B------:R-:W-:-:S05]  /*0600*/  @!P2 IMAD.MOV R0, RZ, RZ, -R0 ;  /* 0x000000ffff00a224 */ /* 0x000fca00078e0a00 */
[----:B------:R-:W-:-:S07]  /*0610*/  SEL R5, R5, R0, !P0 ;  /* 0x0000000005057207 */ /* 0x000fce0004000000 */
.L_x_61:
[----:B0-----:R-:W0:Y:S01]  /*0620*/  LDC.64 R16, c[0x0][0x380] ;  /* 0x0000e000ff107b82 */ /* 0x001e220000000a00 */
[----:B-1----:R-:W1:Y:S01]  /*0630*/  LDCU UR4, c[0x0][0x3a8] ;  /* 0x00007500ff0477ac */ /* 0x002e620008000800 */
[----:B------:R-:W-:-:S06]  /*0640*/  IMAD R9, R41, 0x3, RZ ;  /* 0x0000000329097824 */ /* 0x000fcc00078e02ff */
[----:B--2---:R-:W2:Y:S01]  /*0650*/  LDC.64 R2, c[0x0][0x388] ;  /* 0x0000e200ff027b82 */ /* 0x004ea20000000a00 */
[----:B-1----:R-:W-:-:S04]  /*0660*/  IMAD R11, R4, UR4, R41 ;  /* 0x00000004040b7c24 */ /* 0x002fc8000f8e0229 */
[----:B0-----:R-:W-:-:S06]  /*0670*/  IMAD.WIDE R16, R11, 0x10, R16 ;  /* 0x000000100b107825 */ /* 0x001fcc00078e0210 */
[----:B------:R-:W5:Y:S01]  /*0680*/  LDG.E.128 R16, desc[UR6][R16.64] ;  /* 0x0000000610107981 */ /* 0x000f62000c1e1d00 */
[----:B--2---:R-:W-:-:S05]  /*0690*/  IMAD.WIDE R2, R9, 0x8, R2 ;  /* 0x0000000809027825 */ /* 0x004fca00078e0202 */
[----:B------:R0:W5:Y:S04]  /*06a0*/  LDG.E.64 R34, desc[UR6][R2.64] ;  /* 0x0000000602227981 */ /* 0x000168000c1e1b00 */
[----:B------:R0:W5:Y:S04]  /*06b0*/  LDG.E.64 R32, desc[UR6][R2.64+0x8] ;  /* 0x0000080602207981 */ /* 0x000168000c1e1b00 */
[----:B------:R0:W5:Y:S01]  /*06c0*/  LDG.E.64 R14, desc[UR6][R2.64+0x10] ;  /* 0x00001006020e7981 */ /* 0x000162000c1e1b00 */
[----:B------:R-:W-:-:S07]  /*06d0*/  HFMA2 R0, -RZ, RZ, 0, 0 ;  /* 0x00000000ff007431 */ /* 0x000fce00000001ff */
.L_x_60:
[----:B-1----:R-:W1:Y:S01]  /*06e0*/  LDC.64 R24, c[0x0][0x380] ;  /* 0x0000e000ff187b82 */ /* 0x002e620000000a00 */
[----:B--2---:R-:W2:Y:S07]  /*06f0*/  LDCU UR4, c[0x0][0x3a8] ;  /* 0x00007500ff0477ac */ /* 0x004eae0008000800 */
[----:B0-----:R-:W0:Y:S01]  /*0700*/  LDC.64 R2, c[0x0][0x388] ;  /* 0x0000e200ff027b82 */ /* 0x001e220000000a00 */
[----:B--2---:R-:W-:-:S04]  /*0710*/  IMAD R9, R5, UR4, R0 ;  /* 0x0000000405097c24 */ /* 0x004fc8000f8e0200 */
[----:B-1----:R-:W-:-:S06]  /*0720*/  IMAD.WIDE R24, R9, 0x10, R24 ;  /* 0x0000001009187825 */ /* 0x002fcc00078e0218 */
[----:B------:R-:W2:Y:S01]  /*0730*/  LDG.E.128 R24, desc[UR6][R24.64] ;  /* 0x0000000618187981 */ /* 0x000ea2000c1e1d00 */
[----:B------:R-:W-:-:S04]  /*0740*/  IMAD R9, R0, 0x3, RZ ;  /* 0x0000000300097824 */ /* 0x000fc800078e02ff */
[----:B0-----:R-:W-:-:S05]  /*0750*/  IMAD.WIDE.U32 R2, R9, 0x8, R2 ;  /* 0x0000000809027825 */ /* 0x001fca00078e0002 */
[----:B-----5:R0:W5:Y:S04]  /*0760*/  LDG.E.64 R12, desc[UR6][R2.64] ;  /* 0x00000006020c7981 */ /* 0x020168000c1e1b00 */
[----:B------:R0:W5:Y:S04]  /*0770*/  LDG.E.64 R10, desc[UR6][R2.64+0x8] ;  /* 0x00000806020a7981 */ /* 0x000168000c1e1b00 */
[----:B------:R0:W5:Y:S01]  /*0780*/  LDG.E.64 R8, desc[UR6][R2.64+0x10] ;  /* 0x0000100602087981 */ /* 0x000162000c1e1b00 */
[----:B------:R-:W-:Y:S02]  /*0790*/  VIADD R0, R0, 0x1 ;  /* 0x0000000100007836 */ /* 0x000fe40000000000 */
[----:B------:R-:W-:-:S03]  /*07a0*/  IMAD.MOV.U32 R43, RZ, RZ, RZ ;  /* 0x000000ffff2b7224 */ /* 0x000fc600078e00ff */
[----:B------:R-:W-:Y:S01]  /*07b0*/  ISETP.NE.AND P1, PT, R0, UR4, PT ;  /* 0x0000000400007c0c */ /* 0x000fe2000bf25270 */
[-C--:B--2---:R-:W-:Y:S02]  /*07c0*/  DMUL R36, R18, R26.reuse ;  /* 0x0000001a12247228 */ /* 0x084fe40000000000 */
[----:B------:R-:W-:-:S06]  /*07d0*/  DMUL R38, R16, R26 ;  /* 0x0000001a10267228 */ /* 0x000fcc0000000000 */
[-C--:B------:R-:W-:Y:S02]  /*07e0*/  DFMA R36, R16, R24.reuse, -R36 ;  /* 0x000000181024722b */ /* 0x080fe40000000824 */
[----:B0-----:R-:W-:-:S11]  /*07f0*/  DFMA R38, -R18, R24, -R38 ;  /* 0x000000181226722b */ /* 0x001fd60000000926 */
.L_x_59:
[----:B0-----:R-:W0:Y:S01]  /*0800*/  LDC.64 R2, c[0x0][0x388] ;  /* 0x0000e200ff027b82 */ /* 0x001e220000000a00 */
[----:B------:R-:W-:-:S07]  /*0810*/  IMAD R25, R43, 0x3, RZ ;  /* 0x000000032b197824 */ /* 0x000fce00078e02ff */
[----:B-1----:R-:W1:Y:S08]  /*0820*/  LDC R30, c[0x3][RZ] ;  /* 0x00c00000ff1e7b82 */ /* 0x002e700000000800 */
[----:B--2---:R-:W2:Y:S01]  /*0830*/  LDC R40, c[0x0][0x3a8] ;  /* 0x0000ea00ff287b82 */ /* 0x004ea20000000800 */
[----:B0-----:R-:W-:-:S05]  /*0840*/  IMAD.WIDE.U32 R2, R25, 0x8, R2 ;  /* 0x0000000819027825 */ /* 0x001fca00078e0002 */
[----:B------:R-:W3:Y:S04]  /*0850*/  LDG.E.64 R44, desc[UR6][R2.64+0x8] ;  /* 0x00000806022c7981 */ /* 0x000ee8000c1e1b00 */
[----:B------:R-:W4:Y:S04]  /*0860*/  LDG.E.64 R48, desc[UR6][R2.64] ;  /* 0x0000000602307981 */ /* 0x000f28000c1e1b00 */
[----:B------:R-:W4:Y:S01]  /*0870*/  LDG.E.64 R46, desc[UR6][R2.64+0x10] ;  /* 0x00001006022e7981 */ /* 0x000f22000c1e1b00 */
[----:B------:R-:W-:Y:S01]  /*0880*/  BSSY.RECONVERGENT B1, `(.L_x_49) ;  /* 0x000001c000017945 */ /* 0x000fe20003800200 */
[----:B--2---:R-:W-:Y:S01]  /*0890*/  ISETP.NE.AND P2, PT, R40, 0x1, PT ;  /* 0x000000012800780c */ /* 0x004fe20003f45270 */
[----:B---3--:R-:W-:-:S02]  /*08a0*/  DADD R26, R32, -R44 ;  /* 0x00000000201a7229 */ /* 0x008fc4000000082c */
[----:B----4-:R-:W-:-:S06]  /*08b0*/  DADD R24, R34, -R48 ;  /* 0x0000000022187229 */ /* 0x010fcc0000000830 */
[----:B------:R-:W-:Y:S02]  /*08c0*/  DMUL R26, R26, R26 ;  /* 0x0000001a1a1a7228 */ /* 0x000fe40000000000 */
[----:B------:R-:W-:-:S06]  /*08d0*/  DADD R28, R14, -R46 ;  /* 0x000000000e1c7229 */ /* 0x000fcc000000082e */
[----:B------:R-:W-:Y:S01]  /*08e0*/  DFMA R24, R24, R24, R26 ;  /* 0x000000181818722b */ /* 0x000fe2000000001a */
[----:B------:R-:W-:-:S07]  /*08f0*/  IMAD.MOV.U32 R26, RZ, RZ, 0x1 ;  /* 0x00000001ff1a7424 */ /* 0x000fce00078e00ff */
[----:B------:R-:W-:-:S06]  /*0900*/  DFMA R24, R28, R28, R24 ;  /* 0x0000001c1c18722b */ /* 0x000fcc0000000018 */
[----:B------:R-:W0:Y:S02]  /*0910*/  MUFU.RCP64H R27, R25 ;  /* 0x00000019001b7308 */ /* 0x000e240000001800 */
[----:B0-----:R-:W-:-:S08]  /*0920*/  DFMA R28, -R24, R26, 1 ;  /* 0x3ff00000181c742b */ /* 0x001fd0000000011a */
[----:B------:R-:W-:-:S08]  /*0930*/  DFMA R28, R28, R28, R28 ;  /* 0x0000001c1c1c722b */ /* 0x000fd0000000001c */
[----:B------:R-:W-:Y:S01]  /*0940*/  DFMA R28, R26, R28, R26 ;  /* 0x0000001c1a1c722b */ /* 0x000fe2000000001a */
[----:B-1----:R-:W-:-:S07]  /*0950*/  FMUL R26, R30, 4 ;  /* 0x408000001e1a7820 */ /* 0x002fce0000400000 */
[----:B------:R-:W-:Y:S01]  /*0960*/  DFMA R2, -R24, R28, 1 ;  /* 0x3ff000001802742b */ /* 0x000fe2000000011c */
[----:B------:R-:W0:Y:S07]  /*0970*/  F2F.F64.F32 R26, R26 ;  /* 0x0000001a001a7310 */ /* 0x000e2e0000201800 */
[----:B------:R-:W-:-:S08]  /*0980*/  DFMA R2, R28, R2, R28 ;  /* 0x000000021c02722b */ /* 0x000fd0000000001c */
[----:B0-----:R-:W-:Y:S01]  /*0990*/  DMUL R28, R26, R2 ;  /* 0x000000021a1c7228 */ /* 0x001fe20000000000 */
[----:B------:R-:W-:-:S07]  /*09a0*/  FSETP.GEU.AND P3, PT, |R27|, 6.5827683646048100446e-37, PT ;  /* 0x036000001b00780b */ /* 0x000fce0003f6e200 */
[----:B------:R-:W-:-:S08]  /*09b0*/  DFMA R30, -R24, R28, R26 ;  /* 0x0000001c181e722b */ /* 0x000fd0000000011a */
[----:B------:R-:W-:-:S10]  /*09c0*/  DFMA R2, R2, R30, R28 ;  /* 0x0000001e0202722b */ /* 0x000fd4000000001c */
[----:B------:R-:W-:-:S05]  /*09d0*/  FFMA R28, RZ, R25, R3 ;  /* 0x00000019ff1c7223 */ /* 0x000fca0000000003 */
[----:B------:R-:W-:-:S13]  /*09e0*/  FSETP.GT.AND P0, PT, |R28|, 1.469367938527859385e-39, PT ;  /* 0x001000001c00780b */ /* 0x000fda0003f04200 */
[----:B------:R-:W-:Y:S05]  /*09f0*/  @P0 BRA P3, `(.L_x_50) ;  /* 0x0000000000100947 */ /* 0x000fea0001800000 */
[----:B------:R-:W-:-:S07]  /*0a00*/  MOV R42, 0xa20 ;  /* 0x00000a20002a7802 */ /* 0x000fce0000000f00 */
[----:B-----5:R-:W-:Y:S05]  /*0a10*/  CALL.REL.NOINC `($__internal_0_$__cuda_sm20_div_rn_f64_full) ;  /* 0x0000000c00307944 */ /* 0x020fea0003c00000 */
[----:B------:R-:W-:Y:S01]  /*0a20*/  MOV R2, R30 ;  /* 0x0000001e00027202 */ /* 0x000fe20000000f00 */
[----:B------:R-:W-:-:S07]  /*0a30*/  IMAD.MOV.U32 R3, RZ, RZ, R31 ;  /* 0x000000ffff037224 */ /* 0x000fce00078e001f */
.L_x_50:
[----:B------:R-:W-:Y:S05]  /*0a40*/  BSYNC.RECONVERGENT B1 ;  /* 0x0000000000017941 */ /* 0x000fea0003800200 */
.L_x_49:
[----:B-----5:R-:W-:Y:S01]  /*0a50*/  DADD R48, -R12, R48 ;  /* 0x000000000c307229 */ /* 0x020fe20000000130 */
[----:B------:R-:W-:Y:S01]  /*0a60*/  IMAD.MOV.U32 R29, RZ, RZ, RZ ;  /* 0x000000ffff1d7224 */ /* 0x000fe200078e00ff */
[----:B------:R-:W-:Y:S02]  /*0a70*/  DADD R44, -R10, R44 ;  /* 0x000000000a2c7229 */ /* 0x000fe4000000012c */
[----:B------:R-:W-:Y:S01]  /*0a80*/  DADD R46, -R8, R46 ;  /* 0x00000000082e7229 */ /* 0x000fe2000000012e */
[----:B------:R-:W-:Y:S10]  /*0a90*/  @!P2 BRA `(.L_x_51) ;  /* 0x0000000400b4a947 */ /* 0x000ff40003800000 */
[----:B------:R-:W0:Y:S01]  /*0aa0*/  LDC.64 R24, c[0x0][0x380] ;  /* 0x0000e000ff187b82 */ /* 0x000e220000000a00 */
[----:B------:R-:W1:Y:S01]  /*0ab0*/  LDCU UR4, c[0x0][0x3a8] ;  /* 0x00007500ff0477ac */ /* 0x000e620008000800 */
[----:B------:R-:W-:Y:S01]  /*0ac0*/  ISETP.NE.AND P0, PT, R41, R43, PT ;  /* 0x0000002b2900720c */ /* 0x000fe20003f05270 */
[----:B------:R-:W-:Y:S01]  /*0ad0*/  IMAD.MOV.U32 R52, RZ, RZ, R6 ;  /* 0x000000ffff347224 */ /* 0x000fe200078e0006 */
[----:B------:R-:W-:Y:S01]  /*0ae0*/  MOV R50, RZ ;  /* 0x000000ff00327202 */ /* 0x000fe20000000f00 */
[----:B-1----:R-:W-:-:S04]  /*0af0*/  ULOP3.LUT UR4, UR4, 0xfffffffe, URZ, 0xc0, !UPT ;  /* 0xfffffffe04047892 */ /* 0x002fc8000f8ec0ff */
[----:B------:R-:W-:Y:S01]  /*0b00*/  UIADD3 UR4, UPT, UPT, -UR4, URZ, URZ ;  /* 0x000000ff04047290 */ /* 0x000fe2000fffe1ff */
[----:B0-----:R-:W-:-:S03]  /*0b10*/  IMAD.WIDE.U32 R24, R6, 0x10, R24 ;  /* 0x0000001006187825 */ /* 0x001fc600078e0018 */
[----:B------:R-:W-:Y:S02]  /*0b20*/  IADD3 R42, P2, PT, R24, 0x10, RZ ;  /* 0x00000010182a7810 */ /* 0x000fe40007f5e0ff */
[----:B------:R-:W-:-:S03]  /*0b30*/  IMAD.U32 R40, RZ, RZ, UR4 ;  /* 0x00000004ff287e24 */ /* 0x000fc6000f8e00ff */
[----:B------:R-:W-:-:S08]  /*0b40*/  IMAD.X R51, RZ, RZ, R25, P2 ;  /* 0x000000ffff337224 */ /* 0x000fd000010e0619 */
.L_x_56:
[----:B------:R-:W-:Y:S04]  /*0b50*/  BSSY.RECONVERGENT B1, `(.L_x_52) ;  /* 0x000002a000017945 */ /* 0x000fe80003800200 */
[----:B01----:R-:W-:Y:S05]  /*0b60*/  @!P0 BRA `(.L_x_53) ;  /* 0x0000000000a08947 */ /* 0x003fea0003800000 */
[----:B------:R-:W0:Y:S02]  /*0b70*/  LDC.64 R24, c[0x0][0x388] ;  /* 0x0000e200ff187b82 */ /* 0x000e240000000a00 */
[----:B0-----:R-:W-:-:S05]  /*0b80*/  IMAD.WIDE.U32 R24, R50, 0x8, R24 ;  /* 0x0000000832187825 */ /* 0x001fca00078e0018 */
[----:B------:R-:W2:Y:S02]  /*0b90*/  LDG.E.64 R26, desc[UR6][R24.64] ;  /* 0x00000006181a7981 */ /* 0x000ea4000c1e1b00 */
[----:B--2---:R-:W-:-:S08]  /*0ba0*/  DADD R26, R34, -R26 ;  /* 0x00000000221a7229 */ /* 0x004fd0000000081a */
[----:B------:R-:W-:Y:S01]  /*0bb0*/  DADD R28, -R48, R26 ;  /* 0x00000000301c7229 */ /* 0x000fe2000000011a */
[----:B------:R-:W-:Y:S01]  /*0bc0*/  IMAD.MOV.U32 R26, RZ, RZ, -0x2d0e5604 ;  /* 0xd2f1a9fcff1a7424 */ /* 0x000fe200078e00ff */
[----:B------:R-:W-:-:S06]  /*0bd0*/  MOV R27, 0x3f50624d ;  /* 0x3f50624d001b7802 */ /* 0x000fcc0000000f00 */
[----:B------:R-:W-:-:S14]  /*0be0*/  DSETP.GTU.AND P2, PT, |R28|, R26, PT ;  /* 0x0000001a1c00722a */ /* 0x000fdc0003f4c200 */
[----:B------:R-:W-:Y:S05]  /*0bf0*/  @P2 BRA `(.L_x_53) ;  /* 0x00000000007c2947 */ /* 0x000fea0003800000 */
[----:B------:R-:W2:Y:S02]  /*0c00*/  LDG.E.64 R28, desc[UR6][R24.64+0x8] ;  /* 0x00000806181c7981 */ /* 0x000ea4000c1e1b00 */
[----:B--2---:R-:W-:-:S08]  /*0c10*/  DADD R28, R32, -R28 ;  /* 0x00000000201c7229 */ /* 0x004fd0000000081c */
[----:B------:R-:W-:-:S08]  /*0c20*/  DADD R28, -R44, R28 ;  /* 0x000000002c1c7229 */ /* 0x000fd0000000011c */
[----:B------:R-:W-:-:S14]  /*0c30*/  DSETP.GTU.AND P2, PT, |R28|, R26, PT ;  /* 0x0000001a1c00722a */ /* 0x000fdc0003f4c200 */
[----:B------:R-:W-:Y:S05]  /*0c40*/  @P2 BRA `(.L_x_53) ;  /* 0x0000000000682947 */ /* 0x000fea0003800000 */
[----:B------:R-:W2:Y:S02]  /*0c50*/  LDG.E.64 R24, desc[UR6][R24.64+0x10] ;  /* 0x0000100618187981 */ /* 0x000ea4000c1e1b00 */
[----:B--2---:R-:W-:-:S08]  /*0c60*/  DADD R28, R14, -R24 ;  /* 0x000000000e1c7229 */ /* 0x004fd00000000818 */
[----:B------:R-:W-:-:S08]  /*0c70*/  DADD R28, -R46, R28 ;  /* 0x000000002e1c7229 */ /* 0x000fd0000000011c */
[----:B------:R-:W-:-:S14]  /*0c80*/  DSETP.GTU.AND P2, PT, |R28|, R26, PT ;  /* 0x0000001a1c00722a */ /* 0x000fdc0003f4c200 */
[----:B------:R-:W-:Y:S05]  /*0c90*/  @P2 BRA `(.L_x_53) ;  /* 0x0000000000542947 */ /* 0x000fea0003800000 */
[----:B------:R-:W0:Y:S01]  /*0ca0*/  LDC.64 R28, c[0x0][0x380] ;  /* 0x0000e000ff1c7b82 */ /* 0x000e220000000a00 */
[----:B------:R-:W-:Y:S02]  /*0cb0*/  IMAD.IADD R31, R6, 0x1, R43 ;  /* 0x00000001061f7824 */ /* 0x000fe400078e022b */
[----:B0-----:R-:W-:-:S05]  /*0cc0*/  IMAD.WIDE.U32 R56, R52, 0x10, R28 ;  /* 0x0000001034387825 */ /* 0x001fca00078e001c */
[----:B------:R-:W2:Y:S01]  /*0cd0*/  LDG.E.128 R24, desc[UR6][R56.64] ;  /* 0x0000000638187981 */ /* 0x000ea2000c1e1d00 */
[----:B------:R-:W-:-:S06]  /*0ce0*/  IMAD.WIDE.U32 R28, R31, 0x10, R28 ;  /* 0x000000101f1c7825 */ /* 0x000fcc00078e001c */
[----:B------:R-:W3:Y:S01]  /*0cf0*/  LDG.E.128 R28, desc[UR6][R28.64] ;  /* 0x000000061c1c7981 */ /* 0x000ee2000c1e1d00 */
[----:B--2---:R-:W-:-:S08]  /*0d00*/  DMUL R54, R38, R24 ;  /* 0x0000001826367228 */ /* 0x004fd00000000000 */
[-C--:B------:R-:W-:Y:S02]  /*0d10*/  DFMA R54, R36, R26.reuse, R54 ;  /* 0x0000001a2436722b */ /* 0x080fe40000000036 */
[----:B------:R-:W-:-:S08]  /*0d20*/  DMUL R26, R38, R26 ;  /* 0x0000001a261a7228 */ /* 0x000fd00000000000 */
[----:B------:R-:W-:Y:S02]  /*0d30*/  DFMA R26, R36, R24, -R26 ;  /* 0x00000018241a722b */ /* 0x000fe4000000081a */
[C---:B---3--:R-:W-:Y:S02]  /*0d40*/  DMUL R24, R54.reuse, R28 ;  /* 0x0000001c36187228 */ /* 0x048fe40000000000 */
[----:B------:R-:W-:-:S06]  /*0d50*/  DMUL R54, R54, R30 ;  /* 0x0000001e36367228 */ /* 0x000fcc0000000000 */
[C---:B------:R-:W-:Y:S02]  /*0d60*/  DFMA R24, R26.reuse, R30, R24 ;  /* 0x0000001e1a18722b */ /* 0x040fe40000000018 */
[----:B------:R-:W-:-:S06]  /*0d70*/  DFMA R54, R26, R28, -R54 ;  /* 0x0000001c1a36722b */ /* 0x000fcc0000000836 */
[----:B------:R-:W-:Y:S02]  /*0d80*/  DMUL R26, RZ, R24 ;  /* 0x00000018ff1a7228 */ /* 0x000fe40000000000 */
[----:B------:R-:W-:-:S06]  /*0d90*/  DMUL R24, R24, R2 ;  /* 0x0000000218187228 */ /* 0x000fcc0000000000 */
[----:B------:R-:W-:Y:S02]  /*0da0*/  DFMA R26, R54, R2, -R26 ;  /* 0x00000002361a722b */ /* 0x000fe4000000081a */
[----:B------:R-:W-:-:S06]  /*0db0*/  DFMA R24, RZ, R54, R24 ;  /* 0x00000036ff18722b */ /* 0x000fcc0000000018 */
[----:B------:R-:W-:Y:S02]  /*0dc0*/  DADD R20, R20, R26 ;  /* 0x0000000014147229 */ /* 0x000fe4000000001a */
[----:B------:R-:W-:-:S07]  /*0dd0*/  DADD R22, R22, R24 ;  /* 0x0000000016167229 */ /* 0x000fce0000000018 */
[----:B------:R0:W-:Y:S04]  /*0de0*/  STS.128 [R7], R20 ;  /* 0x0000001407007388 */ /* 0x0001e80000000c00 */
.L_x_53:
[----:B------:R-:W-:Y:S05]  /*0df0*/  BSYNC.RECONVERGENT B1 ;  /* 0x0000000000017941 */ /* 0x000fea0003800200 */
.L_x_52:
[----:B------:R-:W-:Y:S04]  /*0e00*/  BSSY.RECONVERGENT B1, `(.L_x_54) ;  /* 0x000002c000017945 */ /* 0x000fe80003800200 */
[----:B------:R-:W-:Y:S05]  /*0e10*/  @!P0 BRA `(.L_x_55) ;  /* 0x0000000000a88947 */ /* 0x000fea0003800000 */
[----:B------:R-:W1:Y:S01]  /*0e20*/  LDC.64 R24, c[0x0][0x388] ;  /* 0x0000e200ff187b82 */ /* 0x000e620000000a00 */
[----:B------:R-:W-:-:S04]  /*0e30*/  VIADD R27, R50, 0x3 ;  /* 0x00000003321b7836 */ /* 0x000fc80000000000 */
[----:B-1----:R-:W-:-:S05]  /*0e40*/  IMAD.WIDE.U32 R24, R27, 0x8, R24 ;  /* 0x000000081b187825 */ /* 0x002fca00078e0018 */
        /* <DEDUP_REMOVED lines=17> */
[----:B------:R-:W1:Y:S01]  /*0f60*/  LDC.64 R28, c[0x0][0x380] ;  /* 0x0000e000ff1c7b82 */ /* 0x000e620000000a00 */
[----:B------:R-:W-:Y:S02]  /*0f70*/  IMAD.MOV.U32 R56, RZ, RZ, R42 ;  /* 0x000000ffff387224 */ /* 0x000fe400078e002a */
[----:B------:R-:W-:-:S05]  /*0f80*/  IMAD.MOV.U32 R57, RZ, RZ, R51 ;  /* 0x000000ffff397224 */ /* 0x000fca00078e0033 */
[----:B------:R-:W2:Y:S01]  /*0f90*/  LDG.E.128 R24, desc[UR6][R56.64] ;  /* 0x0000000638187981 */ /* 0x000ea2000c1e1d00 */
[----:B------:R-:W-:-:S04]  /*0fa0*/  IMAD.IADD R31, R6, 0x1, R43 ;  /* 0x00000001061f7824 */ /* 0x000fc800078e022b */
[----:B-1----:R-:W-:-:S06]  /*0fb0*/  IMAD.WIDE.U32 R28, R31, 0x10, R28 ;  /* 0x000000101f1c7825 */ /* 0x002fcc00078e001c */
[----:B------:R-:W3:Y:S01]  /*0fc0*/  LDG.E.128 R28, desc[UR6][R28.64] ;  /* 0x000000061c1c7981 */ /* 0x000ee2000c1e1d00 */
[----:B--2---:R-:W-:-:S08]  /*0fd0*/  DMUL R54, R38, R24 ;  /* 0x0000001826367228 */ /* 0x004fd00000000000 */
[-C--:B------:R-:W-:Y:S02]  /*0fe0*/  DFMA R54, R36, R26.reuse, R54 ;  /* 0x0000001a2436722b */ /* 0x080fe40000000036 */
[----:B------:R-:W-:-:S08]  /*0ff0*/  DMUL R26, R38, R26 ;  /* 0x0000001a261a7228 */ /* 0x000fd00000000000 */
[----:B------:R-:W-:Y:S02]  /*1000*/  DFMA R26, R36, R24, -R26 ;  /* 0x00000018241a722b */ /* 0x000fe4000000081a */
[-C--:B---3--:R-:W-:Y:S02]  /*1010*/  DMUL R24, R28, R54.reuse ;  /* 0x000000361c187228 */ /* 0x088fe40000000000 */
[----:B------:R-:W-:-:S06]  /*1020*/  DMUL R54, R30, R54 ;  /* 0x000000361e367228 */ /* 0x000fcc0000000000 */
[-C--:B------:R-:W-:Y:S02]  /*1030*/  DFMA R24, R30, R26.reuse, R24 ;  /* 0x0000001a1e18722b */ /* 0x080fe40000000018 */
[----:B------:R-:W-:-:S06]  /*1040*/  DFMA R54, R28, R26, -R54 ;  /* 0x0000001a1c36722b */ /* 0x000fcc0000000836 */
[----:B------:R-:W-:Y:S02]  /*1050*/  DMUL R26, RZ, R24 ;  /* 0x00000018ff1a7228 */ /* 0x000fe40000000000 */
[----:B------:R-:W-:-:S06]  /*1060*/  DMUL R24, R24, R2 ;  /* 0x0000000218187228 */ /* 0x000fcc0000000000 */
[----:B------:R-:W-:Y:S02]  /*1070*/  DFMA R26, R54, R2, -R26 ;  /* 0x00000002361a722b */ /* 0x000fe4000000081a */
[----:B------:R-:W-:-:S06]  /*1080*/  DFMA R24, RZ, R54, R24 ;  /* 0x00000036ff18722b */ /* 0x000fcc0000000018 */
[----:B0-----:R-:W-:Y:S02]  /*1090*/  DADD R20, R20, R26 ;  /* 0x0000000014147229 */ /* 0x001fe4000000001a */
[----:B------:R-:W-:-:S07]  /*10a0*/  DADD R22, R22, R24 ;  /* 0x0000000016167229 */ /* 0x000fce0000000018 */
[----:B------:R1:W-:Y:S04]  /*10b0*/  STS.128 [R7], R20 ;  /* 0x0000001407007388 */ /* 0x0003e80000000c00 */
.L_x_55:
[----:B------:R-:W-:Y:S05]  /*10c0*/  BSYNC.RECONVERGENT B1 ;  /* 0x0000000000017941 */ /* 0x000fea0003800200 */
.L_x_54:
[----:B------:R-:W-:Y:S01]  /*10d0*/  IADD3 R40, PT, PT, R40, 0x2, RZ ;  /* 0x0000000228287810 */ /* 0x000fe20007ffe0ff */
[----:B------:R-:W-:Y:S01]  /*10e0*/  VIADD R50, R50, 0x6 ;  /* 0x0000000632327836 */ /* 0x000fe20000000000 */
[----:B------:R-:W-:Y:S01]  /*10f0*/  IADD3 R42, P3, PT, R42, 0x20, RZ ;  /* 0x000000202a2a7810 */ /* 0x000fe20007f7e0ff */
[----:B------:R-:W-:Y:S01]  /*1100*/  VIADD R52, R52, 0x2 ;  /* 0x0000000234347836 */ /* 0x000fe20000000000 */
[----:B------:R-:W-:-:S03]  /*1110*/  ISETP.NE.AND P2, PT, R40, RZ, PT ;  /* 0x000000ff2800720c */ /* 0x000fc60003f45270 */
[----:B------:R-:W-:-:S10]  /*1120*/  IMAD.X R51, RZ, RZ, R51, P3 ;  /* 0x000000ffff337224 */ /* 0x000fd400018e0633 */
[----:B------:R-:W-:Y:S05]  /*1130*/  @P2 BRA `(.L_x_56) ;  /* 0xfffffff800842947 */ /* 0x000fea000383ffff */
[----:B------:R-:W2:Y:S02]  /*1140*/  LDCU UR4, c[0x0][0x3a8] ;  /* 0x00007500ff0477ac */ /* 0x000ea40008000800 */
[----:B--2---:R-:W-:-:S06]  /*1150*/  ULOP3.LUT UR4, UR4, 0xfffffffe, URZ, 0xc0, !UPT ;  /* 0xfffffffe04047892 */ /* 0x004fcc000f8ec0ff */
[----:B------:R-:W-:-:S07]  /*1160*/  MOV R29, UR4 ;  /* 0x00000004001d7c02 */ /* 0x000fce0008000f00 */
.L_x_51:
[----:B------:R-:W2:Y:S01]  /*1170*/  LDC R40, c[0x0][0x3a8] ;  /* 0x0000ea00ff287b82 */ /* 0x000ea20000000800 */
[----:B------:R-:W-:Y:S01]  /*1180*/  ISETP.NE.AND P0, PT, R41, R43, PT ;  /* 0x0000002b2900720c */ /* 0x000fe20003f05270 */
[----:B------:R-:W-:Y:S01]  /*1190*/  BSSY.RECONVERGENT B1, `(.L_x_57) ;  /* 0x000002e000017945 */ /* 0x000fe20003800200 */
[----:B--2---:R-:W-:-:S04]  /*11a0*/  LOP3.LUT R24, R40, 0x1, RZ, 0xc0, !PT ;  /* 0x0000000128187812 */ /* 0x004fc800078ec0ff */
[----:B------:R-:W-:-:S13]  /*11b0*/  ISETP.NE.U32.OR P0, PT, R24, 0x1, !P0 ;  /* 0x000000011800780c */ /* 0x000fda0004705470 */
[----:B------:R-:W-:Y:S05]  /*11c0*/  @P0 BRA `(.L_x_58) ;  /* 0x0000000000a80947 */ /* 0x000fea0003800000 */
[----:B------:R-:W2:Y:S01]  /*11d0*/  LDC.64 R24, c[0x0][0x388] ;  /* 0x0000e200ff187b82 */ /* 0x000ea20000000a00 */
[----:B------:R-:W-:-:S04]  /*11e0*/  IMAD R27, R29, 0x3, RZ ;  /* 0x000000031d1b7824 */ /* 0x000fc800078e02ff */
[----:B--2---:R-:W-:-:S05]  /*11f0*/  IMAD.WIDE.U32 R24, R27, 0x8, R24 ;  /* 0x000000081b187825 */ /* 0x004fca00078e0018 */
[----:B------:R-:W2:Y:S02]  /*1200*/  LDG.E.64 R26, desc[UR6][R24.64] ;  /* 0x00000006181a7981 */ /* 0x000ea4000c1e1b00 */
[----:B--2---:R-:W-:-:S08]  /*1210*/  DADD R26, R34, -R26 ;  /* 0x00000000221a7229 */ /* 0x004fd0000000081a */
[----:B------:R-:W-:Y:S01]  /*1220*/  DADD R48, -R48, R26 ;  /* 0x0000000030307229 */ /* 0x000fe2000000011a */
[----:B------:R-:W-:Y:S02]  /*1230*/  IMAD.MOV.U32 R26, RZ, RZ, -0x2d0e5604 ;  /* 0xd2f1a9fcff1a7424 */ /* 0x000fe400078e00ff */
[----:B------:R-:W-:-:S06]  /*1240*/  IMAD.MOV.U32 R27, RZ, RZ, 0x3f50624d ;  /* 0x3f50624dff1b7424 */ /* 0x000fcc00078e00ff */
        /* <DEDUP_REMOVED lines=12> */
[----:B------:R-:W2:Y:S01]  /*1310*/  LDC.64 R30, c[0x0][0x380] ;  /* 0x0000e000ff1e7b82 */ /* 0x000ea20000000a00 */
[C---:B------:R-:W-:Y:S01]  /*1320*/  IMAD.IADD R25, R6.reuse, 0x1, R29 ;  /* 0x0000000106197824 */ /* 0x040fe200078e021d */
[----:B------:R-:W-:-:S03]  /*1330*/  IADD3 R29, PT, PT, R6, R43, RZ ;  /* 0x0000002b061d7210 */ /* 0x000fc60007ffe0ff */
[----:B--2---:R-:W-:-:S06]  /*1340*/  IMAD.WIDE.U32 R24, R25, 0x10, R30 ;  /* 0x0000001019187825 */ /* 0x004fcc00078e001e */
[----:B------:R-:W2:Y:S01]  /*1350*/  LDG.E.128 R24, desc[UR6][R24.64] ;  /* 0x0000000618187981 */ /* 0x000ea2000c1e1d00 */
[----:B------:R-:W-:-:S06]  /*1360*/  IMAD.WIDE.U32 R30, R29, 0x10, R30 ;  /* 0x000000101d1e7825 */ /* 0x000fcc00078e001e */
[----:B------:R-:W3:Y:S01]  /*1370*/  LDG.E.128 R28, desc[UR6][R30.64] ;  /* 0x000000061e1c7981 */ /* 0x000ee2000c1e1d00 */
[C---:B--2---:R-:W-:Y:S02]  /*1380*/  DMUL R46, R38.reuse, R24 ;  /* 0x00000018262e7228 */ /* 0x044fe40000000000 */
[----:B------:R-:W-:-:S06]  /*1390*/  DMUL R44, R38, R26 ;  /* 0x0000001a262c7228 */ /* 0x000fcc0000000000 */
[C---:B------:R-:W-:Y:S02]  /*13a0*/  DFMA R46, R36.reuse, R26, R46 ;  /* 0x0000001a242e722b */ /* 0x040fe4000000002e */
[----:B------:R-:W-:-:S06]  /*13b0*/  DFMA R44, R36, R24, -R44 ;  /* 0x00000018242c722b */ /* 0x000fcc000000082c */
        /* <DEDUP_REMOVED lines=8> */
[----:B01----:R-:W-:Y:S02]  /*1440*/  DADD R20, R20, R24 ;  /* 0x0000000014147229 */ /* 0x003fe40000000018 */
[----:B------:R-:W-:-:S07]  /*1450*/  DADD R22, R22, R26 ;  /* 0x0000000016167229 */ /* 0x000fce000000001a */
[----:B------:R2:W-:Y:S04]  /*1460*/  STS.128 [R7], R20 ;  /* 0x0000001407007388 */ /* 0x0005e80000000c00 */
.L_x_58:
[----:B------:R-:W-:Y:S05]  /*1470*/  BSYNC.RECONVERGENT B1 ;  /* 0x0000000000017941 */ /* 0x000fea0003800200 */
.L_x_57:
[----:B------:R-:W-:-:S05]  /*1480*/  VIADD R43, R43, 0x1 ;  /* 0x000000012b2b7836 */ /* 0x000fca0000000000 */
[----:B------:R-:W-:-:S13]  /*1490*/  ISETP.NE.AND P0, PT, R43, R40, PT ;  /* 0x000000282b00720c */ /* 0x000fda0003f05270 */
[----:B------:R-:W-:Y:S05]  /*14a0*/  @P0 BRA `(.L_x_59) ;  /* 0xfffffff000d40947 */ /* 0x000fea000383ffff */
[----:B------:R-:W-:Y:S05]  /*14b0*/  @P1 BRA `(.L_x_60) ;  /* 0xfffffff000881947 */ /* 0x000fea000383ffff */
[----:B------:R-:W3:Y:S02]  /*14c0*/  LDCU UR4, c[0x0][0x360] ;  /* 0x00006c00ff0477ac */ /* 0x000ee40008000800 */
[----:B---3--:R-:W-:-:S05]  /*14d0*/  VIADD R41, R41, UR4 ;  /* 0x0000000429297c36 */ /* 0x008fca0008000000 */
[----:B------:R-:W-:-:S13]  /*14e0*/  ISETP.GE.AND P0, PT, R41, R40, PT ;  /* 0x000000282900720c */ /* 0x000fda0003f06270 */
[----:B------:R-:W-:Y:S05]  /*14f0*/  @!P0 BRA `(.L_x_61) ;  /* 0xfffffff000488947 */ /* 0x000fea000383ffff */
.L_x_48:
[----:B------:R-:W-:Y:S05]  /*1500*/  BSYNC.RECONVERGENT B0 ;  /* 0x0000000000007941 */ /* 0x000fea0003800200 */
.L_x_47:
[----:B------:R-:W3:Y:S01]  /*1510*/  S2R R3, SR_TID.X ;  /* 0x0000000000037919 */ /* 0x000ee20000002100 */
[----:B------:R-:W4:Y:S01]  /*1520*/  LDCU UR4, c[0x0][0x360] ;  /* 0x00006c00ff0477ac */ /* 0x000f220008000800 */
[----:B------:R-:W-:Y:S01]  /*1530*/  BAR.SYNC.DEFER_BLOCKING 0x0 ;  /* 0x0000000000007b1d */ /* 0x000fe20000010000 */
[----:B----4-:R-:W-:Y:S01]  /*1540*/  UISETP.GE.U32.AND UP0, UPT, UR4, 0x2, UPT ;  /* 0x000000020400788c */ /* 0x010fe2000bf06070 */
[----:B---3--:R-:W-:-:S08]  /*1550*/  ISETP.NE.AND P1, PT, R3, RZ, PT ;  /* 0x000000ff0300720c */ /* 0x008fd00003f25270 */
[----:B------:R-:W-:Y:S05]  /*1560*/  BRA.U !UP0, `(.L_x_62) ;  /* 0x0000000108347547 */ /* 0x000fea000b800000 */
[----:B------:R-:W-:-:S07]  /*1570*/  IMAD.U32 R0, RZ, RZ, UR4 ;  /* 0x00000004ff007e24 */ /* 0x000fce000f8e00ff */
.L_x_63:
[----:B------:R-:W-:-:S04]  /*1580*/  SHF.R.U32.HI R2, RZ, 0x1, R0 ;  /* 0x00000001ff027819 */ /* 0x000fc80000011600 */
[----:B------:R-:W-:-:S13]  /*1590*/  ISETP.GE.U32.AND P0, PT, R3, R2, PT ;  /* 0x000000020300720c */ /* 0x000fda0003f06070 */
[----:B------:R-:W-:Y:S01]  /*15a0*/  @!P0 LEA R12, R2, R7, 0x4 ;  /* 0x00000007020c8211 */ /* 0x000fe200078e20ff */
[----:B---3--:R-:W-:Y:S05]  /*15b0*/  @!P0 LDS.128 R8, [R7] ;  /* 0x0000000007088984 */ /* 0x008fea0000000c00 */
[----:B------:R-:W3:Y:S02]  /*15c0*/  @!P0 LDS.128 R12, [R12] ;  /* 0x000000000c0c8984 */ /* 0x000ee40000000c00 */
[----:B---3--:R-:W-:Y:S02]  /*15d0*/  @!P0 DADD R8, R8, R12 ;  /* 0x0000000008088229 */ /* 0x008fe4000000000c */
[----:B------:R-:W-:-:S07]  /*15e0*/  @!P0 DADD R10, R10, R14 ;  /* 0x000000000a0a8229 */ /* 0x000fce000000000e */
[----:B------:R3:W-:Y:S01]  /*15f0*/  @!P0 STS.128 [R7], R8 ;  /* 0x0000000807008388 */ /* 0x0007e20000000c00 */
[----:B------:R-:W-:Y:S01]  /*1600*/  BAR.SYNC.DEFER_BLOCKING 0x0 ;  /* 0x0000000000007b1d */ /* 0x000fe20000010000 */
[----:B------:R-:W-:Y:S01]  /*1610*/  ISETP.GT.U32.AND P0, PT, R0, 0x3, PT ;  /* 0x000000030000780c */ /* 0x000fe20003f04070 */
[----:B------:R-:W-:-:S12]  /*1620*/  IMAD.MOV.U32 R0, RZ, RZ, R2 ;  /* 0x000000ffff007224 */ /* 0x000fd800078e0002 */
[----:B------:R-:W-:Y:S05]  /*1630*/  @P0 BRA `(.L_x_63) ;  /* 0xfffffffc00d00947 */ /* 0x000fea000383ffff */
.L_x_62:
[----:B------:R-:W-:Y:S05]  /*1640*/  @P1 EXIT ;  /* 0x000000000000194d */ /* 0x000fea0003800000 */
[----:B------:R-:W4:Y:S01]  /*1650*/  S2UR UR5, SR_CgaCtaId ;  /* 0x00000000000579c3 */ /* 0x000f220000008800 */
[----:B------:R-:W-:Y:S01]  /*1660*/  UMOV UR4, 0x400 ;  /* 0x0000040000047882 */ /* 0x000fe20000000000 */
[----:B---3--:R-:W3:Y:S06]  /*1670*/  S2R R9, SR_CTAID.X ;  /* 0x0000000000097919 */ /* 0x008eec0000002500 */
[----:B------:R-:W3:Y:S01]  /*1680*/  LDC.64 R2, c[0x0][0x390] ;  /* 0x0000e400ff027b82 */ /* 0x000ee20000000a00 */
[----:B----4-:R-:W-:-:S09]  /*1690*/  ULEA UR4, UR5, UR4, 0x18 ;  /* 0x0000000405047291 */ /* 0x010fd2000f8ec0ff */
[----:B012---:R-:W0:Y:S01]  /*16a0*/  LDS.128 R4, [UR4] ;  /* 0x00000004ff047984 */ /* 0x007e220008000c00 */
[----:B---3--:R-:W-:-:S05]  /*16b0*/  IMAD.WIDE.U32 R2, R9, 0x10, R2 ;  /* 0x0000001009027825 */ /* 0x008fca00078e0002 */
[----:B0-----:R-:W-:Y:S01]  /*16c0*/  STG.E.128 desc[UR6][R2.64], R4 ;  /* 0x0000000402007986 */ /* 0x001fe2000c101d06 */
[----:B------:R-:W-:Y:S05]  /*16d0*/  EXIT ;  /* 0x000000000000794d */ /* 0x000fea0003800000 */
        .weak           $__internal_0_$__cuda_sm20_div_rn_f64_full
        .type           $__internal_0_$__cuda_sm20_div_rn_f64_full,@function
        .size           $__internal_0_$__cuda_sm20_div_rn_f64_full,(.L_x_70 - $__internal_0_$__cuda_sm20_div_rn_f64_full)
$__internal_0_$__cuda_sm20_div_rn_f64_full:
[C---:B------:R-:W-:Y:S01]  /*16e0*/  FSETP.GEU.AND P0, PT, |R25|.reuse, 1.469367938527859385e-39, PT ;  /* 0x001000001900780b */ /* 0x040fe20003f0e200 */
[----:B------:R-:W-:Y:S01]  /*16f0*/  IMAD.MOV.U32 R30, RZ, RZ, 0x1 ;  /* 0x00000001ff1e7424 */ /* 0x000fe200078e00ff */
[----:B------:R-:W-:Y:S01]  /*1700*/  LOP3.LUT R2, R25, 0x800fffff, RZ, 0xc0, !PT ;  /* 0x800fffff19027812 */ /* 0x000fe200078ec0ff */
[----:B------:R-:W-:Y:S01]  /*1710*/  BSSY.RECONVERGENT B2, `(.L_x_64) ;  /* 0x0000055000027945 */ /* 0x000fe20003800200 */
[C---:B------:R-:W-:Y:S02]  /*1720*/  FSETP.GEU.AND P4, PT, |R27|.reuse, 1.469367938527859385e-39, PT ;  /* 0x001000001b00780b */ /* 0x040fe40003f8e200 */
[----:B------:R-:W-:Y:S01]  /*1730*/  LOP3.LUT R3, R2, 0x3ff00000, RZ, 0xfc, !PT ;  /* 0x3ff0000002037812 */ /* 0x000fe200078efcff */
[----:B------:R-:W-:Y:S01]  /*1740*/  IMAD.MOV.U32 R2, RZ, RZ, R24 ;  /* 0x000000ffff027224 */ /* 0x000fe200078e0018 */
[----:B------:R-:W-:Y:S02]  /*1750*/  LOP3.LUT R40, R27, 0x7ff00000, RZ, 0xc0, !PT ;  /* 0x7ff000001b287812 */ /* 0x000fe400078ec0ff */
[----:B------:R-:W-:-:S02]  /*1760*/  MOV R50, 0x1ca00000 ;  /* 0x1ca0000000327802 */ /* 0x000fc40000000f00 */
[C---:B------:R-:W-:Y:S01]  /*1770*/  LOP3.LUT R55, R25.reuse, 0x7ff00000, RZ, 0xc0, !PT ;  /* 0x7ff0000019377812 */ /* 0x040fe200078ec0ff */
[----:B------:R-:W-:Y:S01]  /*1780*/  @!P0 DMUL R2, R24, 8.98846567431157953865e+307 ;  /* 0x7fe0000018028828 */ /* 0x000fe20000000000 */
[----:B------:R-:W-:Y:S02]  /*1790*/  IMAD.MOV.U32 R54, RZ, RZ, R40 ;  /* 0x000000ffff367224 */ /* 0x000fe400078e0028 */
[C---:B------:R-:W-:Y:S02]  /*17a0*/  ISETP.GE.U32.AND P3, PT, R40.reuse, R55, PT ;  /* 0x000000372800720c */ /* 0x040fe40003f66070 */
[----:B------:R-:W-:Y:S01]  /*17b0*/  @!P4 LOP3.LUT R51, R25, 0x7ff00000, RZ, 0xc0, !PT ;  /* 0x7ff000001933c812 */ /* 0x000fe200078ec0ff */
[----:B------:R-:W0:Y:S03]  /*17c0*/  MUFU.RCP64H R31, R3 ;  /* 0x00000003001f7308 */ /* 0x000e260000001800 */
[----:B------:R-:W-:-:S02]  /*17d0*/  @!P4 ISETP.GE.U32.AND P5, PT, R40, R51, PT ;  /* 0x000000332800c20c */ /* 0x000fc40003fa6070 */
[----:B------:R-:W-:Y:S02]  /*17e0*/  @!P0 LOP3.LUT R55, R3, 0x7ff00000, RZ, 0xc0, !PT ;  /* 0x7ff0000003378812 */ /* 0x000fe400078ec0ff */
[----:B------:R-:W-:-:S04]  /*17f0*/  @!P4 SEL R51, R50, 0x63400000, !P5 ;  /* 0x634000003233c807 */ /* 0x000fc80006800000 */
[----:B------:R-:W-:-:S04]  /*1800*/  @!P4 LOP3.LUT R52, R51, 0x80000000, R27, 0xf8, !PT ;  /* 0x800000003334c812 */ /* 0x000fc800078ef81b */
[----:B------:R-:W-:Y:S01]  /*1810*/  @!P4 LOP3.LUT R53, R52, 0x100000, RZ, 0xfc, !PT ;  /* 0x001000003435c812 */ /* 0x000fe200078efcff */
[----:B------:R-:W-:Y:S01]  /*1820*/  @!P4 IMAD.MOV.U32 R52, RZ, RZ, RZ ;  /* 0x000000ffff34c224 */ /* 0x000fe200078e00ff */
[----:B0-----:R-:W-:-:S08]  /*1830*/  DFMA R28, R30, -R2, 1 ;  /* 0x3ff000001e1c742b */ /* 0x001fd00000000802 */
[----:B------:R-:W-:-:S08]  /*1840*/  DFMA R28, R28, R28, R28 ;  /* 0x0000001c1c1c722b */ /* 0x000fd0000000001c */
[----:B------:R-:W-:Y:S01]  /*1850*/  DFMA R30, R30, R28, R30 ;  /* 0x0000001c1e1e722b */ /* 0x000fe2000000001e */
[----:B------:R-:W-:Y:S01]  /*1860*/  SEL R29, R50, 0x63400000, !P3 ;  /* 0x63400000321d7807 */ /* 0x000fe20005800000 */
[----:B------:R-:W-:-:S03]  /*1870*/  IMAD.MOV.U32 R28, RZ, RZ, R26 ;  /* 0x000000ffff1c7224 */ /* 0x000fc600078e001a */
[----:B------:R-:W-:-:S03]  /*1880*/  LOP3.LUT R29, R29, 0x800fffff, R27, 0xf8, !PT ;  /* 0x800fffff1d1d7812 */ /* 0x000fc600078ef81b */
[----:B------:R-:W-:-:S03]  /*1890*/  DFMA R50, R30, -R2, 1 ;  /* 0x3ff000001e32742b */ /* 0x000fc60000000802 */
[----:B------:R-:W-:-:S05]  /*18a0*/  @!P4 DFMA R28, R28, 2, -R52 ;  /* 0x400000001c1cc82b */ /* 0x000fca0000000834 */
[----:B------:R-:W-:-:S05]  /*18b0*/  DFMA R50, R30, R50, R30 ;  /* 0x000000321e32722b */ /* 0x000fca000000001e */
[----:B------:R-:W-:-:S03]  /*18c0*/  @!P4 LOP3.LUT R54, R29, 0x7ff00000, RZ, 0xc0, !PT ;  /* 0x7ff000001d36c812 */ /* 0x000fc600078ec0ff */
[----:B------:R-:W-:Y:S01]  /*18d0*/  DMUL R30, R50, R28 ;  /* 0x0000001c321e7228 */ /* 0x000fe20000000000 */
[----:B------:R-:W-:-:S04]  /*18e0*/  IADD3 R56, PT, PT, R54, -0x1, RZ ;  /* 0xffffffff36387810 */ /* 0x000fc80007ffe0ff */
[----:B------:R-:W-:Y:S01]  /*18f0*/  ISETP.GT.U32.AND P0, PT, R56, 0x7feffffe, PT ;  /* 0x7feffffe3800780c */ /* 0x000fe20003f04070 */
[----:B------:R-:W-:Y:S02]  /*1900*/  VIADD R56, R55, 0xffffffff ;  /* 0xffffffff37387836 */ /* 0x000fe40000000000 */
[----:B------:R-:W-:-:S03]  /*1910*/  DFMA R52, R30, -R2, R28 ;  /* 0x800000021e34722b */ /* 0x000fc6000000001c */
[----:B------:R-:W-:-:S05]  /*1920*/  ISETP.GT.U32.OR P0, PT, R56, 0x7feffffe, P0 ;  /* 0x7feffffe3800780c */ /* 0x000fca0000704470 */
[----:B------:R-:W-:-:S08]  /*1930*/  DFMA R52, R50, R52, R30 ;  /* 0x000000343234722b */ /* 0x000fd0000000001e */
[----:B------:R-:W-:Y:S05]  /*1940*/  @P0 BRA `(.L_x_65) ;  /* 0x0000000000700947 */ /* 0x000fea0003800000 */
[----:B------:R-:W-:Y:S01]  /*1950*/  LOP3.LUT R27, R25, 0x7ff00000, RZ, 0xc0, !PT ;  /* 0x7ff00000191b7812 */ /* 0x000fe200078ec0ff */
[----:B------:R-:W-:-:S03]  /*1960*/  IMAD.MOV.U32 R30, RZ, RZ, 0x1ca00000 ;  /* 0x1ca00000ff1e7424 */ /* 0x000fc600078e00ff */
[CC--:B------:R-:W-:Y:S02]  /*1970*/  VIADDMNMX R26, R40.reuse, -R27.reuse, 0xb9600000, !PT ;  /* 0xb9600000281a7446 */ /* 0x0c0fe4000780091b */
[----:B------:R-:W-:Y:S02]  /*1980*/  ISETP.GE.U32.AND P0, PT, R40, R27, PT ;  /* 0x0000001b2800720c */ /* 0x000fe40003f06070 */
[----:B------:R-:W-:Y:S02]  /*1990*/  VIMNMX R26, PT, PT, R26, 0x46a00000, PT ;  /* 0x46a000001a1a7848 */ /* 0x000fe40003fe0100 */
[----:B------:R-:W-:-:S05]  /*19a0*/  SEL R27, R30, 0x63400000, !P0 ;  /* 0x634000001e1b7807 */ /* 0x000fca0004000000 */
[----:B------:R-:W-:Y:S02]  /*19b0*/  IMAD.IADD R40, R26, 0x1, -R27 ;  /* 0x000000011a287824 */ /* 0x000fe400078e0a1b */
[----:B------:R-:W-:-:S03]  /*19c0*/  IMAD.MOV.U32 R26, RZ, RZ, RZ ;  /* 0x000000ffff1a7224 */ /* 0x000fc600078e00ff */
[----:B------:R-:W-:-:S06]  /*19d0*/  IADD3 R27, PT, PT, R40, 0x7fe00000, RZ ;  /* 0x7fe00000281b7810 */ /* 0x000fcc0007ffe0ff */
[----:B------:R-:W-:-:S10]  /*19e0*/  DMUL R30, R52, R26 ;  /* 0x0000001a341e7228 */ /* 0x000fd40000000000 */
[----:B------:R-:W-:-:S13]  /*19f0*/  FSETP.GTU.AND P0, PT, |R31|, 1.469367938527859385e-39, PT ;  /* 0x001000001f00780b */ /* 0x000fda0003f0c200 */
[----:B------:R-:W-:Y:S05]  /*1a00*/  @P0 BRA `(.L_x_66) ;  /* 0x0000000000940947 */ /* 0x000fea0003800000 */
[----:B------:R-:W-:Y:S01]  /*1a10*/  DFMA R2, R52, -R2, R28 ;  /* 0x800000023402722b */ /* 0x000fe2000000001c */
[----:B------:R-:W-:-:S09]  /*1a20*/  IMAD.MOV.U32 R26, RZ, RZ, RZ ;  /* 0x000000ffff1a7224 */ /* 0x000fd200078e00ff */
[C---:B------:R-:W-:Y:S02]  /*1a30*/  FSETP.NEU.AND P0, PT, R3.reuse, RZ, PT ;  /* 0x000000ff0300720b */ /* 0x040fe40003f0d000 */
[----:B------:R-:W-:-:S04]  /*1a40*/  LOP3.LUT R25, R3, 0x80000000, R25, 0x48, !PT ;  /* 0x8000000003197812 */ /* 0x000fc800078e4819 */
[----:B------:R-:W-:-:S07]  /*1a50*/  LOP3.LUT R27, R25, R27, RZ, 0xfc, !PT ;  /* 0x0000001b191b7212 */ /* 0x000fce00078efcff */
[----:B------:R-:W-:Y:S05]  /*1a60*/  @!P0 BRA `(.L_x_66) ;  /* 0x00000000007c8947 */ /* 0x000fea0003800000 */
[----:B------:R-:W-:Y:S01]  /*1a70*/  IMAD.MOV R3, RZ, RZ, -R40 ;  /* 0x000000ffff037224 */ /* 0x000fe200078e0a28 */
[----:B------:R-:W-:Y:S01]  /*1a80*/  MOV R2, RZ ;  /* 0x000000ff00027202 */ /* 0x000fe20000000f00 */
[----:B------:R-:W-:-:S05]  /*1a90*/  DMUL.RP R26, R52, R26 ;  /* 0x0000001a341a7228 */ /* 0x000fca0000008000 */
[----:B------:R-:W-:-:S05]  /*1aa0*/  DFMA R2, R30, -R2, R52 ;  /* 0x800000021e02722b */ /* 0x000fca0000000034 */
[----:B------:R-:W-:Y:S02]  /*1ab0*/  LOP3.LUT R25, R27, R25, RZ, 0x3c, !PT ;  /* 0x000000191b197212 */ /* 0x000fe400078e3cff */
[----:B------:R-:W-:-:S04]  /*1ac0*/  IADD3 R2, PT, PT, -R40, -0x43300000, RZ ;  /* 0xbcd0000028027810 */ /* 0x000fc80007ffe1ff */
[----:B------:R-:W-:-:S04]  /*1ad0*/  FSETP.NEU.AND P0, PT, |R3|, R2, PT ;  /* 0x000000020300720b */ /* 0x000fc80003f0d200 */
[----:B------:R-:W-:Y:S02]  /*1ae0*/  FSEL R30, R26, R30, !P0 ;  /* 0x0000001e1a1e7208 */ /* 0x000fe40004000000 */
[----:B------:R-:W-:Y:S01]  /*1af0*/  FSEL R31, R25, R31, !P0 ;  /* 0x0000001f191f7208 */ /* 0x000fe20004000000 */
[----:B------:R-:W-:Y:S06]  /*1b00*/  BRA `(.L_x_66) ;  /* 0x0000000000547947 */ /* 0x000fec0003800000 */
.L_x_65:
[----:B------:R-:W-:-:S14]  /*1b10*/  DSETP.NAN.AND P0, PT, R26, R26, PT ;  /* 0x0000001a1a00722a */ /* 0x000fdc0003f08000 */
[----:B------:R-:W-:Y:S05]  /*1b20*/  @P0 BRA `(.L_x_67) ;  /* 0x0000000000440947 */ /* 0x000fea0003800000 */
[----:B------:R-:W-:-:S14]  /*1b30*/  DSETP.NAN.AND P0, PT, R24, R24, PT ;  /* 0x000000181800722a */ /* 0x000fdc0003f08000 */
[----:B------:R-:W-:Y:S05]  /*1b40*/  @P0 BRA `(.L_x_68) ;  /* 0x0000000000300947 */ /* 0x000fea0003800000 */
[----:B------:R-:W-:Y:S01]  /*1b50*/  ISETP.NE.AND P0, PT, R54, R55, PT ;  /* 0x000000373600720c */ /* 0x000fe20003f05270 */
[----:B------:R-:W-:Y:S02]  /*1b60*/  IMAD.MOV.U32 R30, RZ, RZ, 0x0 ;  /* 0x00000000ff1e7424 */ /* 0x000fe400078e00ff */
[----:B------:R-:W-:-:S10]  /*1b70*/  IMAD.MOV.U32 R31, RZ, RZ, -0x80000 ;  /* 0xfff80000ff1f7424 */ /* 0x000fd400078e00ff */
[----:B------:R-:W-:Y:S05]  /*1b80*/  @!P0 BRA `(.L_x_66) ;  /* 0x0000000000348947 */ /* 0x000fea0003800000 */
[----:B------:R-:W-:Y:S02]  /*1b90*/  ISETP.NE.AND P0, PT, R54, 0x7ff00000, PT ;  /* 0x7ff000003600780c */ /* 0x000fe40003f05270 */
[----:B------:R-:W-:Y:S02]  /*1ba0*/  LOP3.LUT R31, R27, 0x80000000, R25, 0x48, !PT ;  /* 0x800000001b1f7812 */ /* 0x000fe400078e4819 */
[----:B------:R-:W-:-:S13]  /*1bb0*/  ISETP.EQ.OR P0, PT, R55, RZ, !P0 ;  /* 0x000000ff3700720c */ /* 0x000fda0004702670 */
[----:B------:R-:W-:Y:S01]  /*1bc0*/  @P0 LOP3.LUT R2, R31, 0x7ff00000, RZ, 0xfc, !PT ;  /* 0x7ff000001f020812 */ /* 0x000fe200078efcff */
[----:B------:R-:W-:Y:S01]  /*1bd0*/  @!P0 IMAD.MOV.U32 R30, RZ, RZ, RZ ;  /* 0x000000ffff1e8224 */ /* 0x000fe200078e00ff */
[----:B------:R-:W-:-:S03]  /*1be0*/  @P0 MOV R30, RZ ;  /* 0x000000ff001e0202 */ /* 0x000fc60000000f00 */
[----:B------:R-:W-:Y:S01]  /*1bf0*/  @P0 IMAD.MOV.U32 R31, RZ, RZ, R2 ;  /* 0x000000ffff1f0224 */ /* 0x000fe200078e0002 */
[----:B------:R-:W-:Y:S06]  /*1c00*/  BRA `(.L_x_66) ;  /* 0x0000000000147947 */ /* 0x000fec0003800000 */
.L_x_68:
[----:B------:R-:W-:Y:S01]  /*1c10*/  LOP3.LUT R31, R25, 0x80000, RZ, 0xfc, !PT ;  /* 0x00080000191f7812 */ /* 0x000fe200078efcff */
[----:B------:R-:W-:Y:S01]  /*1c20*/  IMAD.MOV.U32 R30, RZ, RZ, R24 ;  /* 0x000000ffff1e7224 */ /* 0x000fe200078e0018 */
[----:B------:R-:W-:Y:S06]  /*1c30*/  BRA `(.L_x_66) ;  /* 0x0000000000087947 */ /* 0x000fec0003800000 */
.L_x_67:
[----:B------:R-:W-:Y:S01]  /*1c40*/  LOP3.LUT R31, R27, 0x80000, RZ, 0xfc, !PT ;  /* 0x000800001b1f7812 */ /* 0x000fe200078efcff */
[----:B------:R-:W-:-:S07]  /*1c50*/  IMAD.MOV.U32 R30, RZ, RZ, R26 ;  /* 0x000000ffff1e7224 */ /* 0x000fce00078e001a */
.L_x_66:
[----:B------:R-:W-:Y:S05]  /*1c60*/  BSYNC.RECONVERGENT B2 ;  /* 0x0000000000027941 */ /* 0x000fea0003800200 */
.L_x_64:
[----:B------:R-:W-:Y:S01]  /*1c70*/  MOV R2, R42 ;  /* 0x0000002a00027202 */ /* 0x000fe20000000f00 */
[----:B------:R-:W-:-:S04]  /*1c80*/  IMAD.MOV.U32 R3, RZ, RZ, 0x0 ;  /* 0x00000000ff037424 */ /* 0x000fc800078e00ff */
[----:B------:R-:W-:Y:S05]  /*1c90*/  RET.REL.NODEC R2 `(_Z20sum_p_reduction_tuiiPKN6thrust24THRUST_300001_SM_1000_NS7complexIdEEPKdPS2_iiiii) ;  /* 0xffffffe002d87950 */ /* 0x000fea0003c3ffff */
.L_x_69:
        /* <DEDUP_REMOVED lines=14> */
.L_x_70:


//--------------------- .nv.shared.reserved.0     --------------------------
	.section	.nv.shared.reserved.0,"aw",@nobits
	.weak		__nv_reservedSMEM_offset_0_alias
	.size		__nv_reservedSMEM_offset_0_alias, 0, 64
	.other		__nv_reservedSMEM_offset_0_alias,@"STO_CUDA_RESERVED_SHARED STV_DEFAULT"
__nv_reservedSMEM_offset_0_alias:
	.zero		0
	.zero		64


//--------------------- .nv.global                --------------------------
	.section	.nv.global,"aw",@nobits
.nv.global:
	.type		_ZN28_INTERNAL_ed4d5f78_4_k_cu_PI6thrust24THRUST_300001_SM_1000_NS3seqE,@object
	.size		_ZN28_INTERNAL_ed4d5f78_4_k_cu_PI6thrust24THRUST_300001_SM_1000_NS3seqE,(_ZN28_INTERNAL_ed4d5f78_4_k_cu_PI4cuda3std3__48in_placeE - _ZN28_INTERNAL_ed4d5f78_4_k_cu_PI6thrust24THRUST_300001_SM_1000_NS3seqE)
_ZN28_INTERNAL_ed4d5f78_4_k_cu_PI6thrust24THRUST_300001_SM_1000_NS3seqE:
	.zero		1
	.type		_ZN28_INTERNAL_ed4d5f78_4_k_cu_PI4cuda3std3__48in_placeE,@object
	.size		_ZN28_INTERNAL_ed4d5f78_4_k_cu_PI4cuda3std3__48in_placeE,(_ZN28_INTERNAL_ed4d5f78_4_k_cu_PI4cuda3std6ranges3__45__cpo4sizeE - _ZN28_INTERNAL_ed4d5f78_4_k_cu_PI4cuda3std3__48in_placeE)
_ZN28_INTERNAL_ed4d5f78_4_k_cu_PI4cuda3std3__48in_placeE:
	.zero		1
	.type		_ZN28_INTERNAL_ed4d5f78_4_k_cu_PI4cuda3std6ranges3__45__cpo4sizeE,@object
	.size		_ZN28_INTERNAL_ed4d5f78_4_k_cu_PI4cuda3std6ranges3__45__cpo4sizeE,(_ZN28_INTERNAL_ed4d5f78_4_k_cu_PI6thrust24THRUST_300001_SM_1000_NS12placeholders2_3E - _ZN28_INTERNAL_ed4d5f78_4_k_cu_PI4cuda3std6ranges3__45__cpo4sizeE)
_ZN28_INTERNAL_ed4d5f78_4_k_cu_PI4cuda3std6ranges3__45__cpo4sizeE:
	.zero		1
	.type		_ZN28_INTERNAL_ed4d5f78_4_k_cu_PI6thrust24THRUST_300001_SM_1000_NS12placeholders2_3E,@object
	.size		_ZN28_INTERNAL_ed4d5f78_4_k_cu_PI6thrust24THRUST_300001_SM_1000_NS12placeholders2_3E,(_ZN28_INTERNAL_ed4d5f78_4_k_cu_PI4cuda3std3__45__cpo6cbeginE - _ZN28_INTERNAL_ed4d5f78_4_k_cu_PI6thrust24THRUST_300001_SM_1000_NS12placeholders2_3E)
_ZN28_INTERNAL_ed4d5f78_4_k_cu_PI6thrust24THRUST_300001_SM_1000_NS12placeholders2_3E:
	.zero		1
	.type		_ZN28_INTERNAL_ed4d5f78_4_k_cu_PI4cuda3std3__45__cpo6cbeginE,@object
	.size		_ZN28_INTERNAL_ed4d5f78_4_k_cu_PI4cuda3std3__45__cpo6cbeginE,(_ZN28_INTERNAL_ed4d5f78_4_k_cu_PI4cuda3std6ranges3__45__cpo6cbeginE - _ZN28_INTERNAL_ed4d5f78_4_k_cu_PI4cuda3std3__45__cpo6cbeginE)
_ZN28_INTERNAL_ed4d5f78_4_k_cu_PI4cuda3std3__45__cpo6cbeginE:
	.zero		1
	.type		_ZN28_INTERNAL_ed4d5f78_4_k_cu_PI4cuda3std6ranges3__45__cpo6cbeginE,@object
	.size		_ZN28_INTERNAL_ed4d5f78_4_k_cu_PI4cuda3std6ranges3__45__cpo6cbeginE,(_ZN28_INTERNAL_ed4d5f78_4_k_cu_PI6thrust24THRUST_300001_SM_1000_NS12placeholders2_7E - _ZN28_INTERNAL_ed4d5f78_4_k_cu_PI4cuda3std6ranges3__45__cpo6cbeginE)
_ZN28_INTERNAL_ed4d5f78_4_k_cu_PI4cuda3std6ranges3__45__cpo6cbeginE:
	.zero		1
	.type		_ZN28_INTERNAL_ed4d5f78_4_k_cu_PI6thrust24THRUST_300001_SM_1000_NS12placeholders2_7E,@object
	.size		_ZN28_INTERNAL_ed4d5f78_4_k_cu_PI6thrust24THRUST_300001_SM_1000_NS12placeholders2_7E,(_ZN28_INTERNAL_ed4d5f78_4_k_cu_PI4cuda3std3__45__cpo7crbeginE - _ZN28_INTERNAL_ed4d5f78_4_k_cu_PI6thrust24THRUST_300001_SM_1000_NS12placeholders2_7E)
_ZN28_INTERNAL_ed4d5f78_4_k_cu_PI6thrust24THRUST_300001_SM_1000_NS12placeholders2_7E:
	.zero		1
	.type		_ZN28_INTERNAL_ed4d5f78_4_k_cu_PI4cuda3std3__45__cpo7crbeginE,@object
	.size		_ZN28_INTERNAL_ed4d5f78_4_k_cu_PI4cuda3std3__45__cpo7crbeginE,(_ZN28_INTERNAL_ed4d5f78_4_k_cu_PI4cuda3std6ranges3__45__cpo4nextE - _ZN28_INTERNAL_ed4d5f78_4_k_cu_PI4cuda3std3__45__cpo7crbeginE)
_ZN28_INTERNAL_ed4d5f78_4_k_cu_PI4cuda3std3__45__cpo7crbeginE:
	.zero		1
	.type		_ZN28_INTERNAL_ed4d5f78_4_k_cu_PI4cuda3std6ranges3__45__cpo4nextE,@object
	.size		_ZN28_INTERNAL_ed4d5f78_4_k_cu_PI4cuda3std6ranges3__45__cpo4nextE,(_ZN28_INTERNAL_ed4d5f78_4_k_cu_PI4cuda3std6ranges3__45__cpo4swapE - _ZN28_INTERNAL_ed4d5f78_4_k_cu_PI4cuda3std6ranges3__45__cpo4nextE)
_ZN28_INTERNAL_ed4d5f78_4_k_cu_PI4cuda3std6ranges3__45__cpo4nextE:
	.zero		1
	.type		_ZN28_INTERNAL_ed4d5f78_4_k_cu_PI4cuda3std6ranges3__45__cpo4swapE,@object
	.size		_ZN28_INTERNAL_ed4d5f78_4_k_cu_PI4cuda3std6ranges3__45__cpo4swapE,(_ZN28_INTERNAL_ed4d5f78_4_k_cu_PI6thrust24THRUST_300001_SM_1000_NS8cuda_cub10par_nosyncE - _ZN28_INTERNAL_ed4d5f78_4_k_cu_PI4cuda3std6ranges3__45__cpo4swapE)
_ZN28_INTERNAL_ed4d5f78_4_k_cu_PI4cuda3std6ranges3__45__cpo4swapE:
	.zero		1
	.type		_ZN28_INTERNAL_ed4d5f78_4_k_cu_PI6thrust24THRUST_300001_SM_1000_NS8cuda_cub10par_nosyncE,@object
	.size		_ZN28_INTERNAL_ed4d5f78_4_k_cu_PI6thrust24THRUST_300001_SM_1000_NS8cuda_cub10par_nosyncE,(_ZN28_INTERNAL_ed4d5f78_4_k_cu_PI6thrust24THRUST_300001_SM_1000_NS12placeholders2_9E - _ZN28_INTERNAL_ed4d5f78_4_k_cu_PI6thrust24THRUST_300001_SM_1000_NS8cuda_cub10par_nosyncE)
_ZN28_INTERNAL_ed4d5f78_4_k_cu_PI6thrust24THRUST_300001_SM_1000_NS8cuda_cub10par_nosyncE:
	.zero		1
	.type		_ZN28_INTERNAL_ed4d5f78_4_k_cu_PI6thrust24THRUST_300001_SM_1000_NS12placeholders2_9E,@object
	.size		_ZN28_INTERNAL_ed4d5f78_4_k_cu_PI6thrust24THRUST_300001_SM_1000_NS12placeholders2_9E,(_ZN28_INTERNAL_ed4d5f78_4_k_cu_PI4cuda3std3__430_GLOBAL__N__ed4d5f78_4_k_cu_PI6ignoreE - _ZN28_INTERNAL_ed4d5f78_4_k_cu_PI6thrust24THRUST_300001_SM_1000_NS12placeholders2_9E)
_ZN28_INTERNAL_ed4d5f78_4_k_cu_PI6thrust24THRUST_300001_SM_1000_NS12placeholders2_9E:
	.zero		1
	.type		_ZN28_INTERNAL_ed4d5f78_4_k_cu_PI4cuda3std3__430_GLOBAL__N__ed4d5f78_4_k_cu_PI6ignoreE,@object
	.size		_ZN28_INTERNAL_ed4d5f78_4_k_cu_PI4cuda3std3__430_GLOBAL__N__ed4d5f78_4_k_cu_PI6ignoreE,(_ZN28_INTERNAL_ed4d5f78_4_k_cu_PI4cuda3std6ranges3__45__cpo4dataE - _ZN28_INTERNAL_ed4d5f78_4_k_cu_PI4cuda3std3__430_GLOBAL__N__ed4d5f78_4_k_cu_PI6ignoreE)
_ZN28_INTERNAL_ed4d5f78_4_k_cu_PI4cuda3std3__430_GLOBAL__N__ed4d5f78_4_k_cu_PI6ignoreE:
	.zero		1
	.type		_ZN28_INTERNAL_ed4d5f78_4_k_cu_PI4cuda3std6ranges3__45__cpo4dataE,@object
	.size		_ZN28_INTERNAL_ed4d5f78_4_k_cu_PI4cuda3std6ranges3__45__cpo4dataE,(_ZN28_INTERNAL_ed4d5f78_4_k_cu_PI6thrust24THRUST_300001_SM_1000_NS12placeholders2_1E - _ZN28_INTERNAL_ed4d5f78_4_k_cu_PI4cuda3std6ranges3__45__cpo4dataE)
_ZN28_INTERNAL_ed4d5f78_4_k_cu_PI4cuda3std6ranges3__45__cpo4dataE:
	.zero		1
	.type		_ZN28_INTERNAL_ed4d5f78_4_k_cu_PI6thrust24THRUST_300001_SM_1000_NS12placeholders2_1E,@object
	.size		_ZN28_INTERNAL_ed4d5f78_4_k_cu_PI6thrust24THRUST_300001_SM_1000_NS12placeholders2_1E,(_ZN28_INTERNAL_ed4d5f78_4_k_cu_PI4cuda3std3__45__cpo5beginE - _ZN28_INTERNAL_ed4d5f78_4_k_cu_PI6thrust24THRUST_300001_SM_1000_NS12placeholders2_1E)
_ZN28_INTERNAL_ed4d5f78_4_k_cu_PI6thrust24THRUST_300001_SM_1000_NS12placeholders2_1E:
	.zero		1
	.type		_ZN28_INTERNAL_ed4d5f78_4_k_cu_PI4cuda3std3__45__cpo5beginE,@object
	.size		_ZN28_INTERNAL_ed4d5f78_4_k_cu_PI4cuda3std3__45__cpo5beginE,(_ZN28_INTERNAL_ed4d5f78_4_k_cu_PI4cuda3std6ranges3__45__cpo5beginE - _ZN28_INTERNAL_ed4d5f78_4_k_cu_PI4cuda3std3__45__cpo5beginE)
_ZN28_INTERNAL_ed4d5f78_4_k_cu_PI4cuda3std3__45__cpo5beginE:
	.zero		1
	.type		_ZN28_INTERNAL_ed4d5f78_4_k_cu_PI4cuda3std6ranges3__45__cpo5beginE,@object
	.size		_ZN28_INTERNAL_ed4d5f78_4_k_cu_PI4cuda3std6ranges3__45__cpo5beginE,(_ZN28_INTERNAL_ed4d5f78_4_k_cu_PI6thrust24THRUST_300001_SM_1000_NS12placeholders2_5E - _ZN28_INTERNAL_ed4d5f78_4_k_cu_PI4cuda3std6ranges3__45__cpo5beginE)
_ZN28_INTERNAL_ed4d5f78_4_k_cu_PI4cuda3std6ranges3__45__cpo5beginE:
	.zero		1
	.type		_ZN28_INTERNAL_ed4d5f78_4_k_cu_PI6thrust24THRUST_300001_SM_1000_NS12placeholders2_5E,@object
	.size		_ZN28_INTERNAL_ed4d5f78_4_k_cu_PI6thrust24THRUST_300001_SM_1000_NS12placeholders2_5E,(_ZN28_INTERNAL_ed4d5f78_4_k_cu_PI4cuda3std3__45__cpo6rbeginE - _ZN28_INTERNAL_ed4d5f78_4_k_cu_PI6thrust24THRUST_300001_SM_1000_NS12placeholders2_5E)
_ZN28_INTERNAL_ed4d5f78_4_k_cu_PI6thrust24THRUST_300001_SM_1000_NS12placeholders2_5E:
	.zero		1
	.type		_ZN28_INTERNAL_ed4d5f78_4_k_cu_PI4cuda3std3__45__cpo6rbeginE,@object
	.size		_ZN28_INTERNAL_ed4d5f78_4_k_cu_PI4cuda3std3__45__cpo6rbeginE,(_ZN28_INTERNAL_ed4d5f78_4_k_cu_PI4cuda3std6ranges3__45__cpo7advanceE - _ZN28_INTERNAL_ed4d5f78_4_k_cu_PI4cuda3std3__45__cpo6rbeginE)
_ZN28_INTERNAL_ed4d5f78_4_k_cu_PI4cuda3std3__45__cpo6rbeginE:
	.zero		1
	.type		_ZN28_INTERNAL_ed4d5f78_4_k_cu_PI4cuda3std6ranges3__45__cpo7advanceE,@object
	.size		_ZN28_INTERNAL_ed4d5f78_4_k_cu_PI4cuda3std6ranges3__45__cpo7advanceE,(_ZN28_INTERNAL_ed4d5f78_4_k_cu_PI4cuda3std3__47nulloptE - _ZN28_INTERNAL_ed4d5f78_4_k_cu_PI4cuda3std6ranges3__45__cpo7advanceE)
_ZN28_INTERNAL_ed4d5f78_4_k_cu_PI4cuda3std6ranges3__45__cpo7advanceE:
	.zero		1
	.type		_ZN28_INTERNAL_ed4d5f78_4_k_cu_PI4cuda3std3__47nulloptE,@object
	.size		_ZN28_INTERNAL_ed4d5f78_4_k_cu_PI4cuda3std3__47nulloptE,(_ZN28_INTERNAL_ed4d5f78_4_k_cu_PI4cuda3std6ranges3__45__cpo8distanceE - _ZN28_INTERNAL_ed4d5f78_4_k_cu_PI4cuda3std3__47nulloptE)
_ZN28_INTERNAL_ed4d5f78_4_k_cu_PI4cuda3std3__47nulloptE:
	.zero		1
	.type		_ZN28_INTERNAL_ed4d5f78_4_k_cu_PI4cuda3std6ranges3__45__cpo8distanceE,@object
	.size		_ZN28_INTERNAL_ed4d5f78_4_k_cu_PI4cuda3std6ranges3__45__cpo8distanceE,(_ZN28_INTERNAL_ed4d5f78_4_k_cu_PI6thrust24THRUST_300001_SM_1000_NS12placeholders3_10E - _ZN28_INTERNAL_ed4d5f78_4_k_cu_PI4cuda3std6ranges3__45__cpo8distanceE)
_ZN28_INTERNAL_ed4d5f78_4_k_cu_PI4cuda3std6ranges3__45__cpo8distanceE:
	.zero		1
	.type		_ZN28_INTERNAL_ed4d5f78_4_k_cu_PI6thrust24THRUST_300001_SM_1000_NS12placeholders3_10E,@object
	.size		_ZN28_INTERNAL_ed4d5f78_4_k_cu_PI6thrust24THRUST_300001_SM_1000_NS12placeholders3_10E,(_ZN28_INTERNAL_ed4d5f78_4_k_cu_PI4cuda3std3__419piecewise_constructE - _ZN28_INTERNAL_ed4d5f78_4_k_cu_PI6thrust24THRUST_300001_SM_1000_NS12placeholders3_10E)
_ZN28_INTERNAL_ed4d5f78_4_k_cu_PI6thrust24THRUST_300001_SM_1000_NS12placeholders3_10E:
	.zero		1
	.type		_ZN28_INTERNAL_ed4d5f78_4_k_cu_PI4cuda3std3__419piecewise_constructE,@object
	.size		_ZN28_INTERNAL_ed4d5f78_4_k_cu_PI4cuda3std3__419piecewise_constructE,(_ZN28_INTERNAL_ed4d5f78_4_k_cu_PI4cuda3std6ranges3__45__cpo5cdataE - _ZN28_INTERNAL_ed4d5f78_4_k_cu_PI4cuda3std3__419piecewise_constructE)
_ZN28_INTERNAL_ed4d5f78_4_k_cu_PI4cuda3std3__419piecewise_constructE:
	.zero		1
	.type		_ZN28_INTERNAL_ed4d5f78_4_k_cu_PI4cuda3std6ranges3__45__cpo5cdataE,@object
	.size		_ZN28_INTERNAL_ed4d5f78_4_k_cu_PI4cuda3std6ranges3__45__cpo5cdataE,(_ZN28_INTERNAL_ed4d5f78_4_k_cu_PI6thrust24THRUST_300001_SM_1000_NS12placeholders2_2E - _ZN28_INTERNAL_ed4d5f78_4_k_cu_PI4cuda3std6ranges3__45__cpo5cdataE)
_ZN28_INTERNAL_ed4d5f78_4_k_cu_PI4cuda3std6ranges3__45__cpo5cdataE:
	.zero		1
	.type		_ZN28_INTERNAL_ed4d5f78_4_k_cu_PI6thrust24THRUST_300001_SM_1000_NS12placeholders2_2E,@object
	.size		_ZN28_INTERNAL_ed4d5f78_4_k_cu_PI6thrust24THRUST_300001_SM_1000_NS12placeholders2_2E,(_ZN28_INTERNAL_ed4d5f78_4_k_cu_PI4cuda3std3__45__cpo3endE - _ZN28_INTERNAL_ed4d5f78_4_k_cu_PI6thrust24THRUST_300001_SM_1000_NS12placeholders2_2E)
_ZN28_INTERNAL_ed4d5f78_4_k_cu_PI6thrust24THRUST_300001_SM_1000_NS12placeholders2_2E:
	.zero		1
	.type		_ZN28_INTERNAL_ed4d5f78_4_k_cu_PI4cuda3std3__45__cpo3endE,@object
	.size		_ZN28_INTERNAL_ed4d5f78_4_k_cu_PI4cuda3std3__45__cpo3endE,(_ZN28_INTERNAL_ed4d5f78_4_k_cu_PI4cuda3std6ranges3__45__cpo3endE - _ZN28_INTERNAL_ed4d5f78_4_k_cu_PI4cuda3std3__45__cpo3endE)
_ZN28_INTERNAL_ed4d5f78_4_k_cu_PI4cuda3std3__45__cpo3endE:
	.zero		1
	.type		_ZN28_INTERNAL_ed4d5f78_4_k_cu_PI4cuda3std6ranges3__45__cpo3endE,@object
	.size		_ZN28_INTERNAL_ed4d5f78_4_k_cu_PI4cuda3std6ranges3__45__cpo3endE,(_ZN28_INTERNAL_ed4d5f78_4_k_cu_PI6thrust24THRUST_300001_SM_1000_NS12placeholders2_6E - _ZN28_INTERNAL_ed4d5f78_4_k_cu_PI4cuda3std6ranges3__45__cpo3endE)
_ZN28_INTERNAL_ed4d5f78_4_k_cu_PI4cuda3std6ranges3__45__cpo3endE:
	.zero		1
	.type		_ZN28_INTERNAL_ed4d5f78_4_k_cu_PI6thrust24THRUST_300001_SM_1000_NS12placeholders2_6E,@object
	.size		_ZN28_INTERNAL_ed4d5f78_4_k_cu_PI6thrust24THRUST_300001_SM_1000_NS12placeholders2_6E,(_ZN28_INTERNAL_ed4d5f78_4_k_cu_PI4cuda3std3__45__cpo4rendE - _ZN28_INTERNAL_ed4d5f78_4_k_cu_PI6thrust24THRUST_300001_SM_1000_NS12placeholders2_6E)
_ZN28_INTERNAL_ed4d5f78_4_k_cu_PI6thrust24THRUST_300001_SM_1000_NS12placeholders2_6E:
	.zero		1
	.type		_ZN28_INTERNAL_ed4d5f78_4_k_cu_PI4cuda3std3__45__cpo4rendE,@object
	.size		_ZN28_INTERNAL_ed4d5f78_4_k_cu_PI4cuda3std3__45__cpo4rendE,(_ZN28_INTERNAL_ed4d5f78_4_k_cu_PI4cuda3std6ranges3__45__cpo9iter_swapE - _ZN28_INTERNAL_ed4d5f78_4_k_cu_PI4cuda3std3__45__cpo4rendE)
_ZN28_INTERNAL_ed4d5f78_4_k_cu_PI4cuda3std3__45__cpo4rendE:
	.zero		1
	.type		_ZN28_INTERNAL_ed4d5f78_4_k_cu_PI4cuda3std6ranges3__45__cpo9iter_swapE,@object
	.size		_ZN28_INTERNAL_ed4d5f78_4_k_cu_PI4cuda3std6ranges3__45__cpo9iter_swapE,(_ZN28_INTERNAL_ed4d5f78_4_k_cu_PI4cuda3std3__48unexpectE - _ZN28_INTERNAL_ed4d5f78_4_k_cu_PI4cuda3std6ranges3__45__cpo9iter_swapE)
_ZN28_INTERNAL_ed4d5f78_4_k_cu_PI4cuda3std6ranges3__45__cpo9iter_swapE:
	.zero		1
	.type		_ZN28_INTERNAL_ed4d5f78_4_k_cu_PI4cuda3std3__48unexpectE,@object
	.size		_ZN28_INTERNAL_ed4d5f78_4_k_cu_PI4cuda3std3__48unexpectE,(_ZN28_INTERNAL_ed4d5f78_4_k_cu_PI6thrust24THRUST_300001_SM_1000_NS8cuda_cub3parE - _ZN28_INTERNAL_ed4d5f78_4_k_cu_PI4cuda3std3__48unexpectE)
_ZN28_INTERNAL_ed4d5f78_4_k_cu_PI4cuda3std3__48unexpectE:
	.zero		1
	.type		_ZN28_INTERNAL_ed4d5f78_4_k_cu_PI6thrust24THRUST_300001_SM_1000_NS8cuda_cub3parE,@object
	.size		_ZN28_INTERNAL_ed4d5f78_4_k_cu_PI6thrust24THRUST_300001_SM_1000_NS8cuda_cub3parE,(_ZN28_INTERNAL_ed4d5f78_4_k_cu_PI6thrust24THRUST_300001_SM_1000_NS12placeholders2_4E - _ZN28_INTERNAL_ed4d5f78_4_k_cu_PI6thrust24THRUST_300001_SM_1000_NS8cuda_cub3parE)
_ZN28_INTERNAL_ed4d5f78_4_k_cu_PI6thrust24THRUST_300001_SM_1000_NS8cuda_cub3parE:
	.zero		1
	.type		_ZN28_INTERNAL_ed4d5f78_4_k_cu_PI6thrust24THRUST_300001_SM_1000_NS12placeholders2_4E,@object
	.size		_ZN28_INTERNAL_ed4d5f78_4_k_cu_PI6thrust24THRUST_300001_SM_1000_NS12placeholders2_4E,(_ZN28_INTERNAL_ed4d5f78_4_k_cu_PI4cuda3std3__45__cpo4cendE - _ZN28_INTERNAL_ed4d5f78_4_k_cu_PI6thrust24THRUST_300001_SM_1000_NS12placeholders2_4E)
_ZN28_INTERNAL_ed4d5f78_4_k_cu_PI6thrust24THRUST_300001_SM_1000_NS12placeholders2_4E:
	.zero		1
	.type		_ZN28_INTERNAL_ed4d5f78_4_k_cu_PI4cuda3std3__45__cpo4cendE,@object
	.size		_ZN28_INTERNAL_ed4d5f78_4_k_cu_PI4cuda3std3__45__cpo4cendE,(_ZN28_INTERNAL_ed4d5f78_4_k_cu_PI4cuda3std6ranges3__45__cpo4cendE - _ZN28_INTERNAL_ed4d5f78_4_k_cu_PI4cuda3std3__45__cpo4cendE)
_ZN28_INTERNAL_ed4d5f78_4_k_cu_PI4cuda3std3__45__cpo4cendE:
	.zero		1
	.type		_ZN28_INTERNAL_ed4d5f78_4_k_cu_PI4cuda3std6ranges3__45__cpo4cendE,@object
	.size		_ZN28_INTERNAL_ed4d5f78_4_k_cu_PI4cuda3std6ranges3__45__cpo4cendE,(_ZN28_INTERNAL_ed4d5f78_4_k_cu_PI4cuda3std3__420unreachable_sentinelE - _ZN28_INTERNAL_ed4d5f78_4_k_cu_PI4cuda3std6ranges3__45__cpo4cendE)
_ZN28_INTERNAL_ed4d5f78_4_k_cu_PI4cuda3std6ranges3__45__cpo4cendE:
	.zero		1
	.type		_ZN28_INTERNAL_ed4d5f78_4_k_cu_PI4cuda3std3__420unreachable_sentinelE,@object
	.size		_ZN28_INTERNAL_ed4d5f78_4_k_cu_PI4cuda3std3__420unreachable_sentinelE,(_ZN28_INTERNAL_ed4d5f78_4_k_cu_PI4cuda3std6ranges3__45__cpo5ssizeE - _ZN28_INTERNAL_ed4d5f78_4_k_cu_PI4cuda3std3__420unreachable_sentinelE)
_ZN28_INTERNAL_ed4d5f78_4_k_cu_PI4cuda3std3__420unreachable_sentinelE:
	.zero		1
	.type		_ZN28_INTERNAL_ed4d5f78_4_k_cu_PI4cuda3std6ranges3__45__cpo5ssizeE,@object
	.size		_ZN28_INTERNAL_ed4d5f78_4_k_cu_PI4cuda3std6ranges3__45__cpo5ssizeE,(_ZN28_INTERNAL_ed4d5f78_4_k_cu_PI6thrust24THRUST_300001_SM_1000_NS12placeholders2_8E - _ZN28_INTERNAL_ed4d5f78_4_k_cu_PI4cuda3std6ranges3__45__cpo5ssizeE)
_ZN28_INTERNAL_ed4d5f78_4_k_cu_PI4cuda3std6ranges3__45__cpo5ssizeE:
	.zero		1
	.type		_ZN28_INTERNAL_ed4d5f78_4_k_cu_PI6thrust24THRUST_300001_SM_1000_NS12placeholders2_8E,@object
	.size		_ZN28_INTERNAL_ed4d5f78_4_k_cu_PI6thrust24THRUST_300001_SM_1000_NS12placeholders2_8E,(_ZN28_INTERNAL_ed4d5f78_4_k_cu_PI4cuda3std3__45__cpo5crendE - _ZN28_INTERNAL_ed4d5f78_4_k_cu_PI6thrust24THRUST_300001_SM_1000_NS12placeholders2_8E)
_ZN28_INTERNAL_ed4d5f78_4_k_cu_PI6thrust24THRUST_300001_SM_1000_NS12placeholders2_8E:
	.zero		1
	.type		_ZN28_INTERNAL_ed4d5f78_4_k_cu_PI4cuda3std3__45__cpo5crendE,@object
	.size		_ZN28_INTERNAL_ed4d5f78_4_k_cu_PI4cuda3std3__45__cpo5crendE,(_ZN28_INTERNAL_ed4d5f78_4_k_cu_PI4cuda3std6ranges3__45__cpo4prevE - _ZN28_INTERNAL_ed4d5f78_4_k_cu_PI4cuda3std3__45__cpo5crendE)
_ZN28_INTERNAL_ed4d5f78_4_k_cu_PI4cuda3std3__45__cpo5crendE:
	.zero		1
	.type		_ZN28_INTERNAL_ed4d5f78_4_k_cu_PI4cuda3std6ranges3__45__cpo4prevE,@object
	.size		_ZN28_INTERNAL_ed4d5f78_4_k_cu_PI4cuda3std6ranges3__45__cpo4prevE,(_ZN28_INTERNAL_ed4d5f78_4_k_cu_PI4cuda3std6ranges3__45__cpo9iter_moveE - _ZN28_INTERNAL_ed4d5f78_4_k_cu_PI4cuda3std6ranges3__45__cpo4prevE)
_ZN28_INTERNAL_ed4d5f78_4_k_cu_PI4cuda3std6ranges3__45__cpo4prevE:
	.zero		1
	.type		_ZN28_INTERNAL_ed4d5f78_4_k_cu_PI4cuda3std6ranges3__45__cpo9iter_moveE,@object
	.size		_ZN28_INTERNAL_ed4d5f78_4_k_cu_PI4cuda3std6ranges3__45__cpo9iter_moveE,(_ZN28_INTERNAL_ed4d5f78_4_k_cu_PI6thrust24THRUST_300001_SM_1000_NS6system6detail10sequential3seqE - _ZN28_INTERNAL_ed4d5f78_4_k_cu_PI4cuda3std6ranges3__45__cpo9iter_moveE)
_ZN28_INTERNAL_ed4d5f78_4_k_cu_PI4cuda3std6ranges3__45__cpo9iter_moveE:
	.zero		1
	.type		_ZN28_INTERNAL_ed4d5f78_4_k_cu_PI6thrust24THRUST_300001_SM_1000_NS6system6detail10sequential3seqE,@object
	.size		_ZN28_INTERNAL_ed4d5f78_4_k_cu_PI6thrust24THRUST_300001_SM_1000_NS6system6detail10sequential3seqE,(.L_32 - _ZN28_INTERNAL_ed4d5f78_4_k_cu_PI6thrust24THRUST_300001_SM_1000_NS6system6detail10sequential3seqE)
_ZN28_INTERNAL_ed4d5f78_4_k_cu_PI6thrust24THRUST_300001_SM_1000_NS6system6detail10sequential3seqE:
	.zero		1
.L_32:


//--------------------- .nv.shared._Z20sum_p_reduction_tuiiPKN6thrust24THRUST_300001_SM_1000_NS7complexIdEEPKdPS2_iiiii --------------------------
	.section	.nv.shared._Z20sum_p_reduction_tuiiPKN6thrust24THRUST_300001_SM_1000_NS7complexIdEEPKdPS2_iiiii,"aw",@nobits
	.sectionflags	@""
	.align	16
.nv.shared._Z20sum_p_reduction_tuiiPKN6thrust24THRUST_300001_SM_1000_NS7complexIdEEPKdPS2_iiiii:
	.zero		9216


//--------------------- .nv.constant0._ZN3cub18CUB_300001_SM_10006detail9transform16transform_kernelINS2_10policy_hubILb1EN4cuda3std3__45tupleIJN6thrust24THRUST_300001_SM_1000_NS7pointerISt7complexIdENSA_8cuda_cub3tagENSA_11use_defaultESG_EEEEEE10policy1000ElNS7_10__identityENSA_10device_ptrINSA_7complexIdEEEEJPSD_EEEvT0_iT1_T2_DpNS2_10kernel_argIT3_EE --------------------------
	.section	.nv.constant0._ZN3cub18CUB_300001_SM_10006detail9transform16transform_kernelINS2_10policy_hubILb1EN4cuda3std3__45tupleIJN6thrust24THRUST_300001_SM_1000_NS7pointerISt7complexIdENSA_8cuda_cub3tagENSA_11use_defaultESG_EEEEEE10policy1000ElNS7_10__identityENSA_10device_ptrINSA_7complexIdEEEEJPSD_EEEvT0_iT1_T2_DpNS2_10kernel_argIT3_EE,"a",@progbits
	.sectionflags	@""
	.align	4
.nv.constant0._ZN3cub18CUB_300001_SM_10006detail9transform16transform_kernelINS2_10policy_hubILb1EN4cuda3std3__45tupleIJN6thrust24THRUST_300001_SM_1000_NS7pointerISt7complexIdENSA_8cuda_cub3tagENSA_11use_defaultESG_EEEEEE10policy1000ElNS7_10__identityENSA_10device_ptrINSA_7complexIdEEEEJPSD_EEEvT0_iT1_T2_DpNS2_10kernel_argIT3_EE:
	.zero		936


//--------------------- .nv.constant0._ZN3cub18CUB_300001_SM_10006detail9transform16transform_kernelINS2_10policy_hubILb1EN4cuda3std3__45tupleIJN6thrust24THRUST_300001_SM_1000_NS7pointerISt7complexIdENSA_8cuda_cub3tagENSA_11use_defaultESG_EEEEEE10policy1000EiNS7_10__identityENSA_10device_ptrINSA_7complexIdEEEEJPSD_EEEvT0_iT1_T2_DpNS2_10kernel_argIT3_EE --------------------------
	.section	.nv.constant0._ZN3cub18CUB_300001_SM_10006detail9transform16transform_kernelINS2_10policy_hubILb1EN4cuda3std3__45tupleIJN6thrust24THRUST_300001_SM_1000_NS7pointerISt7complexIdENSA_8cuda_cub3tagENSA_11use_defaultESG_EEEEEE10policy1000EiNS7_10__identityENSA_10device_ptrINSA_7complexIdEEEEJPSD_EEEvT0_iT1_T2_DpNS2_10kernel_argIT3_EE,"a",@progbits
	.sectionflags	@""
	.align	4
.nv.constant0._ZN3cub18CUB_300001_SM_10006detail9transform16transform_kernelINS2_10policy_hubILb1EN4cuda3std3__45tupleIJN6thrust24THRUST_300001_SM_1000_NS7pointerISt7complexIdENSA_8cuda_cub3tagENSA_11use_defaultESG_EEEEEE10policy1000EiNS7_10__identityENSA_10device_ptrINSA_7complexIdEEEEJPSD_EEEvT0_iT1_T2_DpNS2_10kernel_argIT3_EE:
	.zero		936


//--------------------- .nv.constant0._ZN3cub18CUB_300001_SM_10006detail8for_each13static_kernelINS2_12policy_hub_t12policy_500_tEmN6thrust24THRUST_300001_SM_1000_NS8cuda_cub20__uninitialized_fill7functorINS7_10device_ptrINS7_7complexIdEEEESD_EEEEvT0_T1_ --------------------------
	.section	.nv.constant0._ZN3cub18CUB_300001_SM_10006detail8for_each13static_kernelINS2_12policy_hub_t12policy_500_tEmN6thrust24THRUST_300001_SM_1000_NS8cuda_cub20__uninitialized_fill7functorINS7_10device_ptrINS7_7complexIdEEEESD_EEEEvT0_T1_,"a",@progbits
	.sectionflags	@""
	.align	4
.nv.constant0._ZN3cub18CUB_300001_SM_10006detail8for_each13static_kernelINS2_12policy_hub_t12policy_500_tEmN6thrust24THRUST_300001_SM_1000_NS8cuda_cub20__uninitialized_fill7functorINS7_10device_ptrINS7_7complexIdEEEESD_EEEEvT0_T1_:
	.zero		944


//--------------------- .nv.constant0._ZN3cub18CUB_300001_SM_10006detail11EmptyKernelIvEEvv --------------------------
	.section	.nv.constant0._ZN3cub18CUB_300001_SM_10006detail11EmptyKernelIvEEvv,"a",@progbits
	.sectionflags	@""
	.align	4
.nv.constant0._ZN3cub18CUB_300001_SM_10006detail11EmptyKernelIvEEvv:
	.zero		896


//--------------------- .nv.constant0._Z20sum_p_reduction_tuiiPKN6thrust24THRUST_300001_SM_1000_NS7complexIdEEPKdPS2_iiiii --------------------------
	.section	.nv.constant0._Z20sum_p_reduction_tuiiPKN6thrust24THRUST_300001_SM_1000_NS7complexIdEEPKdPS2_iiiii,"a",@progbits
	.sectionflags	@""
	.align	4
.nv.constant0._Z20sum_p_reduction_tuiiPKN6thrust24THRUST_300001_SM_1000_NS7complexIdEEPKdPS2_iiiii:
	.zero		940


//--------------------- SYMBOLS --------------------------

	.type		.nv.reservedSmem.offset0,@object
	.size		.nv.reservedSmem.offset0,0x4
	.type		.nv.reservedSmem.cap,@object
	.size		.nv.reservedSmem.cap,0x4
